// auto-generated by cutlass_sweep.gemm — config: {"arch": "sm_100", "cluster_m": 2, "cluster_n": 2, "dtype": "tf32", "dtype_b": "tf32", "layout": "nt", "stages": 0, "tile_k": 128, "tile_m": 128, "tile_n": 64}
#include "cutlass/cutlass.h"
#include "cutlass/gemm/collective/collective_builder.hpp"
#include "cutlass/gemm/device/gemm_universal_adapter.h"
#include "cutlass/gemm/kernel/gemm_universal.hpp"
#include "cutlass/epilogue/collective/collective_builder.hpp"

using ElemA = cutlass::tfloat32_t;
using ElemB = cutlass::tfloat32_t;
using ElemCD = cutlass::tfloat32_t;
using Acc  = float;
using TileShape    = cute::Shape<cute::_128, cute::_64, cute::_128>;
using ClusterShape = cute::Shape<cute::_2, cute::_2, cute::_1>;

using CollectiveEpilogue = typename cutlass::epilogue::collective::CollectiveBuilder<
    cutlass::arch::Sm100, cutlass::arch::OpClassTensorOp,
    TileShape, ClusterShape,
    cutlass::epilogue::collective::EpilogueTileAuto,
    Acc, Acc,
    ElemCD, cutlass::layout::RowMajor, 128 / cutlass::sizeof_bits<ElemCD>::value,
    ElemCD, cutlass::layout::RowMajor, 128 / cutlass::sizeof_bits<ElemCD>::value,
    cutlass::epilogue::collective::EpilogueScheduleAuto
  >::CollectiveOp;

using CollectiveMainloop = typename cutlass::gemm::collective::CollectiveBuilder<
    cutlass::arch::Sm100, cutlass::arch::OpClassTensorOp,
    ElemA, cutlass::layout::RowMajor, 128 / cutlass::sizeof_bits<ElemA>::value,
    ElemB, cutlass::layout::ColumnMajor, 128 / cutlass::sizeof_bits<ElemB>::value,
    Acc,
    TileShape, ClusterShape,
    cutlass::gemm::collective::StageCountAutoCarveout<static_cast<int>(sizeof(typename CollectiveEpilogue::SharedStorage))>,
    cutlass::gemm::collective::KernelScheduleAuto
  >::CollectiveOp;

using GemmKernel = cutlass::gemm::kernel::GemmUniversal<
    cute::Shape<int,int,int,int>,
    CollectiveMainloop,
    CollectiveEpilogue
>;
using Gemm = cutlass::gemm::device::GemmUniversalAdapter<GemmKernel>;

// Force the device kernel symbol into the cubin without needing a host main.
auto* _anchor = &cutlass::device_kernel<GemmKernel>;


// ===== COMPILED SASS (sm_100a) =====

	.target	sm_100a

	.elftype	@"ET_EXEC"


//--------------------- .note.nv.tkinfo           --------------------------
	.section	.note.nv.tkinfo,"",@"SHT_NOTE"
	.sectionflags	@"SHF_NOTE_NV_TKINFO"
	.tkinfo
        /*0018*/ 	.word	0x00000002
        /*0030*/ 	.string	""
        /*0030*/ 	.string	"ptxas"
        /*0030*/ 	.string	"Cuda compilation tools, release 13.0, V13.0.88"
        /*0030*/ 	.string	"Build cuda_13.0.r13.0/compiler.36424714_0"
        /*0030*/ 	.string	"-arch sm_100a -m 64 "



//--------------------- .note.nv.cuinfo           --------------------------
	.section	.note.nv.cuinfo,"",@"SHT_NOTE"
	.sectionflags	@"SHF_NOTE_NV_CUINFO"
        /*0018*/ 	.short	0x0002
        /*001a*/ 	.short	0x0064
        /*001c*/ 	.short	0x0082
	.zero		2


//--------------------- .nv.info                  --------------------------
	.section	.nv.info,"",@"SHT_CUDA_INFO"
	.align	4


	//----- nvinfo : EIATTR_REGCOUNT
	.align		4
        /*0000*/ 	.byte	0x04, 0x2f
        /*0002*/ 	.short	(.L_19 - .L_18)
	.align		4
.L_18:
        /*0004*/ 	.word	index@(_ZN7cutlass13device_kernelINS_4gemm6kernel13GemmUniversalIN4cute5tupleIJiiiiEEENS1_10collective13CollectiveMmaINS1_35MainloopSm100TmaUmmaWarpSpecializedILi4ELi2ELi4ENS5_IJNS4_1CILi2EEESB_NSA_ILi1EEEEEEEENS5_IJNSA_ILi128EEENSA_ILi64EEESF_EEENS_10tfloat32_tENS5_IJlSC_lEEESI_SJ_NS4_8TiledMMAINS4_8MMA_AtomIJNS4_23SM100_MMA_TF32_2x1SM_SSISI_SI_fLi128ELi64ELNS4_4UMMA5MajorE0ELSO_0ELNSN_7ScaleInE0ELSP_0EEEEEENS4_6LayoutINS5_IJSC_SC_SC_EEENS5_IJNSA_ILi0EEESU_SU_EEEEENS5_IJNS4_10UnderscoreESX_SX_EEEEENS4_28SM100_TMA_2SM_LOAD_MULTICASTENS4_14ComposedLayoutINS4_7SwizzleILi3ELi4ELi3EEENS4_18smem_ptr_flag_bitsILi32EEENSS_INS5_IJNSA_ILi8EEENSA_ILi32EEEEEENS5_IJS17_SC_EEEEEEEvNS4_8identityENS4_18SM100_TMA_2SM_LOADES1B_vS1C_EENS_8epilogue10collective18CollectiveEpilogueINS1F_23Sm100TmaWarpSpecializedILi3ELi2ELi16ELb1ELb0EEEJNS5_IJSG_SG_SF_EEENS5_IJNSS_ISG_SC_EENSS_INS5_IJNSA_ILi16EEESB_EEENS5_IJSC_S17_EEEEEEEESI_SJ_SI_SJ_NS1F_6fusion15FusionCallbacksIS1J_NS1R_17LinearCombinationISI_fSI_fLNS_15FloatRoundStyleE2EEES1K_S1Q_JEEENS4_5SM1004TMEM4LOAD26SM100_TMEM_LOAD_32dp32b16xENS4_13SM90_TMA_LOADENS11_INS12_ILi2ELi4ELi3EEES15_NSS_INS5_IJS16_S1M_EEENS5_IJS1M_SC_EEEEEEENS4_39AutoVectorizingCopyWithAssumedAlignmentILi128EEENS4_14SM90_TMA_STOREES26_S28_S28_EEEvvEEEEvNT_6ParamsE)
        /*0008*/ 	.word	0x00000056


	//----- nvinfo : EIATTR_FRAME_SIZE
	.align		4
.L_19:
        /*000c*/ 	.byte	0x04, 0x11
        /*000e*/ 	.short	(.L_21 - .L_20)
	.align		4
.L_20:
        /*0010*/ 	.word	index@($__internal_2_$__cuda_sm10x_tcgen05_guardrail_trap_unallocated_columns_being_dealloced)
        /*0014*/ 	.word	0x00000000


	//----- nvinfo : EIATTR_FRAME_SIZE
	.align		4
.L_21:
        /*0018*/ 	.byte	0x04, 0x11
        /*001a*/ 	.short	(.L_23 - .L_22)
	.align		4
.L_22:
        /*001c*/ 	.word	index@($__internal_1_$__cuda_sm10x_tcgen05_guardrail_trap_phase_invalid_during_alloc)
        /*0020*/ 	.word	0x00000000


	//----- nvinfo : EIATTR_FRAME_SIZE
	.align		4
.L_23:
        /*0024*/ 	.byte	0x04, 0x11
        /*0026*/ 	.short	(.L_25 - .L_24)
	.align		4
.L_24:
        /*0028*/ 	.word	index@($__internal_0_$__cuda_sm10x_tcgen05_guardrail_trap_col_being_dealloced_not_returned_by_alloc)
        /*002c*/ 	.word	0x00000000


	//----- nvinfo : EIATTR_FRAME_SIZE
	.align		4
.L_25:
        /*0030*/ 	.byte	0x04, 0x11
        /*0032*/ 	.short	(.L_27 - .L_26)
	.align		4
.L_26:
        /*0034*/ 	.word	index@(_ZN7cutlass13device_kernelINS_4gemm6kernel13GemmUniversalIN4cute5tupleIJiiiiEEENS1_10collective13CollectiveMmaINS1_35MainloopSm100TmaUmmaWarpSpecializedILi4ELi2ELi4ENS5_IJNS4_1CILi2EEESB_NSA_ILi1EEEEEEEENS5_IJNSA_ILi128EEENSA_ILi64EEESF_EEENS_10tfloat32_tENS5_IJlSC_lEEESI_SJ_NS4_8TiledMMAINS4_8MMA_AtomIJNS4_23SM100_MMA_TF32_2x1SM_SSISI_SI_fLi128ELi64ELNS4_4UMMA5MajorE0ELSO_0ELNSN_7ScaleInE0ELSP_0EEEEEENS4_6LayoutINS5_IJSC_SC_SC_EEENS5_IJNSA_ILi0EEESU_SU_EEEEENS5_IJNS4_10UnderscoreESX_SX_EEEEENS4_28SM100_TMA_2SM_LOAD_MULTICASTENS4_14ComposedLayoutINS4_7SwizzleILi3ELi4ELi3EEENS4_18smem_ptr_flag_bitsILi32EEENSS_INS5_IJNSA_ILi8EEENSA_ILi32EEEEEENS5_IJS17_SC_EEEEEEEvNS4_8identityENS4_18SM100_TMA_2SM_LOADES1B_vS1C_EENS_8epilogue10collective18CollectiveEpilogueINS1F_23Sm100TmaWarpSpecializedILi3ELi2ELi16ELb1ELb0EEEJNS5_IJSG_SG_SF_EEENS5_IJNSS_ISG_SC_EENSS_INS5_IJNSA_ILi16EEESB_EEENS5_IJSC_S17_EEEEEEEESI_SJ_SI_SJ_NS1F_6fusion15FusionCallbacksIS1J_NS1R_17LinearCombinationISI_fSI_fLNS_15FloatRoundStyleE2EEES1K_S1Q_JEEENS4_5SM1004TMEM4LOAD26SM100_TMEM_LOAD_32dp32b16xENS4_13SM90_TMA_LOADENS11_INS12_ILi2ELi4ELi3EEES15_NSS_INS5_IJS16_S1M_EEENS5_IJS1M_SC_EEEEEEENS4_39AutoVectorizingCopyWithAssumedAlignmentILi128EEENS4_14SM90_TMA_STOREES26_S28_S28_EEEvvEEEEvNT_6ParamsE)
        /*0038*/ 	.word	0x00000000


	//----- nvinfo : EIATTR_MIN_STACK_SIZE
	.align		4
.L_27:
        /*003c*/ 	.byte	0x04, 0x12
        /*003e*/ 	.short	(.L_29 - .L_28)
	.align		4
.L_28:
        /*0040*/ 	.word	index@(_ZN7cutlass13device_kernelINS_4gemm6kernel13GemmUniversalIN4cute5tupleIJiiiiEEENS1_10collective13CollectiveMmaINS1_35MainloopSm100TmaUmmaWarpSpecializedILi4ELi2ELi4ENS5_IJNS4_1CILi2EEESB_NSA_ILi1EEEEEEEENS5_IJNSA_ILi128EEENSA_ILi64EEESF_EEENS_10tfloat32_tENS5_IJlSC_lEEESI_SJ_NS4_8TiledMMAINS4_8MMA_AtomIJNS4_23SM100_MMA_TF32_2x1SM_SSISI_SI_fLi128ELi64ELNS4_4UMMA5MajorE0ELSO_0ELNSN_7ScaleInE0ELSP_0EEEEEENS4_6LayoutINS5_IJSC_SC_SC_EEENS5_IJNSA_ILi0EEESU_SU_EEEEENS5_IJNS4_10UnderscoreESX_SX_EEEEENS4_28SM100_TMA_2SM_LOAD_MULTICASTENS4_14ComposedLayoutINS4_7SwizzleILi3ELi4ELi3EEENS4_18smem_ptr_flag_bitsILi32EEENSS_INS5_IJNSA_ILi8EEENSA_ILi32EEEEEENS5_IJS17_SC_EEEEEEEvNS4_8identityENS4_18SM100_TMA_2SM_LOADES1B_vS1C_EENS_8epilogue10collective18CollectiveEpilogueINS1F_23Sm100TmaWarpSpecializedILi3ELi2ELi16ELb1ELb0EEEJNS5_IJSG_SG_SF_EEENS5_IJNSS_ISG_SC_EENSS_INS5_IJNSA_ILi16EEESB_EEENS5_IJSC_S17_EEEEEEEESI_SJ_SI_SJ_NS1F_6fusion15FusionCallbacksIS1J_NS1R_17LinearCombinationISI_fSI_fLNS_15FloatRoundStyleE2EEES1K_S1Q_JEEENS4_5SM1004TMEM4LOAD26SM100_TMEM_LOAD_32dp32b16xENS4_13SM90_TMA_LOADENS11_INS12_ILi2ELi4ELi3EEES15_NSS_INS5_IJS16_S1M_EEENS5_IJS1M_SC_EEEEEEENS4_39AutoVectorizingCopyWithAssumedAlignmentILi128EEENS4_14SM90_TMA_STOREES26_S28_S28_EEEvvEEEEvNT_6ParamsE)
        /*0044*/ 	.word	0x00000000
.L_29:


//--------------------- .nv.compat                --------------------------
	.section	.nv.compat,"",@"SHT_CUDA_COMPAT_INFO"
	.align	4
        /*0000*/ 	.byte	0x02, 0x09, 0x01, 0x00, 0x02, 0x02, 0x02, 0x00, 0x02, 0x05, 0x05, 0x00, 0x03, 0x07, 0x01, 0x01
        /*0010*/ 	.byte	0x02, 0x03, 0x01, 0x00, 0x02, 0x06, 0x01, 0x00, 0x04, 0x0b, 0x08, 0x00, 0x09, 0x00, 0x00, 0x00
        /*0020*/ 	.byte	0x00, 0x00, 0x00, 0x00


//--------------------- .nv.info._ZN7cutlass13device_kernelINS_4gemm6kernel13GemmUniversalIN4cute5tupleIJiiiiEEENS1_10collective13CollectiveMmaINS1_35MainloopSm100TmaUmmaWarpSpecializedILi4ELi2ELi4ENS5_IJNS4_1CILi2EEESB_NSA_ILi1EEEEEEEENS5_IJNSA_ILi128EEENSA_ILi64EEESF_EEENS_10tfloat32_tENS5_IJlSC_lEEESI_SJ_NS4_8TiledMMAINS4_8MMA_AtomIJNS4_23SM100_MMA_TF32_2x1SM_SSISI_SI_fLi128ELi64ELNS4_4UMMA5MajorE0ELSO_0ELNSN_7ScaleInE0ELSP_0EEEEEENS4_6LayoutINS5_IJSC_SC_SC_EEENS5_IJNSA_ILi0EEESU_SU_EEEEENS5_IJNS4_10UnderscoreESX_SX_EEEEENS4_28SM100_TMA_2SM_LOAD_MULTICASTENS4_14ComposedLayoutINS4_7SwizzleILi3ELi4ELi3EEENS4_18smem_ptr_flag_bitsILi32EEENSS_INS5_IJNSA_ILi8EEENSA_ILi32EEEEEENS5_IJS17_SC_EEEEEEEvNS4_8identityENS4_18SM100_TMA_2SM_LOADES1B_vS1C_EENS_8epilogue10collective18CollectiveEpilogueINS1F_23Sm100TmaWarpSpecializedILi3ELi2ELi16ELb1ELb0EEEJNS5_IJSG_SG_SF_EEENS5_IJNSS_ISG_SC_EENSS_INS5_IJNSA_ILi16EEESB_EEENS5_IJSC_S17_EEEEEEEESI_SJ_SI_SJ_NS1F_6fusion15FusionCallbacksIS1J_NS1R_17LinearCombinationISI_fSI_fLNS_15FloatRoundStyleE2EEES1K_S1Q_JEEENS4_5SM1004TMEM4LOAD26SM100_TMEM_LOAD_32dp32b16xENS4_13SM90_TMA_LOADENS11_INS12_ILi2ELi4ELi3EEES15_NSS_INS5_IJS16_S1M_EEENS5_IJS1M_SC_EEEEEEENS4_39AutoVectorizingCopyWithAssumedAlignmentILi128EEENS4_14SM90_TMA_STOREES26_S28_S28_EEEvvEEEEvNT_6ParamsE --------------------------
	.section	.nv.info._ZN7cutlass13device_kernelINS_4gemm6kernel13GemmUniversalIN4cute5tupleIJiiiiEEENS1_10collective13CollectiveMmaINS1_35MainloopSm100TmaUmmaWarpSpecializedILi4ELi2ELi4ENS5_IJNS4_1CILi2EEESB_NSA_ILi1EEEEEEEENS5_IJNSA_ILi128EEENSA_ILi64EEESF_EEENS_10tfloat32_tENS5_IJlSC_lEEESI_SJ_NS4_8TiledMMAINS4_8MMA_AtomIJNS4_23SM100_MMA_TF32_2x1SM_SSISI_SI_fLi128ELi64ELNS4_4UMMA5MajorE0ELSO_0ELNSN_7ScaleInE0ELSP_0EEEEEENS4_6LayoutINS5_IJSC_SC_SC_EEENS5_IJNSA_ILi0EEESU_SU_EEEEENS5_IJNS4_10UnderscoreESX_SX_EEEEENS4_28SM100_TMA_2SM_LOAD_MULTICASTENS4_14ComposedLayoutINS4_7SwizzleILi3ELi4ELi3EEENS4_18smem_ptr_flag_bitsILi32EEENSS_INS5_IJNSA_ILi8EEENSA_ILi32EEEEEENS5_IJS17_SC_EEEEEEEvNS4_8identityENS4_18SM100_TMA_2SM_LOADES1B_vS1C_EENS_8epilogue10collective18CollectiveEpilogueINS1F_23Sm100TmaWarpSpecializedILi3ELi2ELi16ELb1ELb0EEEJNS5_IJSG_SG_SF_EEENS5_IJNSS_ISG_SC_EENSS_INS5_IJNSA_ILi16EEESB_EEENS5_IJSC_S17_EEEEEEEESI_SJ_SI_SJ_NS1F_6fusion15FusionCallbacksIS1J_NS1R_17LinearCombinationISI_fSI_fLNS_15FloatRoundStyleE2EEES1K_S1Q_JEEENS4_5SM1004TMEM4LOAD26SM100_TMEM_LOAD_32dp32b16xENS4_13SM90_TMA_LOADENS11_INS12_ILi2ELi4ELi3EEES15_NSS_INS5_IJS16_S1M_EEENS5_IJS1M_SC_EEEEEEENS4_39AutoVectorizingCopyWithAssumedAlignmentILi128EEENS4_14SM90_TMA_STOREES26_S28_S28_EEEvvEEEEvNT_6ParamsE,"",@"SHT_CUDA_INFO"
	.sectionflags	@""
	.align	4


	//----- nvinfo : EIATTR_CUDA_API_VERSION
	.align		4
        /*0000*/ 	.byte	0x04, 0x37
        /*0002*/ 	.short	(.L_31 - .L_30)
.L_30:
        /*0004*/ 	.word	0x00000082


	//----- nvinfo : EIATTR_KPARAM_INFO
	.align		4
.L_31:
        /*0008*/ 	.byte	0x04, 0x17
        /*000a*/ 	.short	(.L_33 - .L_32)
.L_32:
        /*000c*/ 	.word	0x00000000
        /*0010*/ 	.short	0x0000
        /*0012*/ 	.short	0x0000
        /*0014*/ 	.byte	0x00, 0xf0, 0x01, 0x20


	//----- nvinfo : EIATTR_AT_ENTRY_FRAGMENTS
	.align		4
.L_33:
        /*0018*/ 	.byte	0x04, 0x4f
        /*001a*/ 	.short	(.L_35 - .L_34)


	//   ....[0]....
.L_34:
        /*001c*/ 	.word	0x00000007


	//----- nvinfo : EIATTR_RESERVED_SMEM_USED
	.align		4
.L_35:
        /*0020*/ 	.byte	0x01, 0x41
	.zero		2


	//----- nvinfo : EIATTR_SPARSE_MMA_MASK
	.align		4
        /*0024*/ 	.byte	0x03, 0x50
        /*0026*/ 	.short	0x0000


	//----- nvinfo : EIATTR_TCGEN05_2CTA_USED
	.align		4
        /*0028*/ 	.byte	0x01, 0x52
	.zero		2


	//----- nvinfo : EIATTR_MAXREG_COUNT
	.align		4
        /*002c*/ 	.byte	0x03, 0x1b
        /*002e*/ 	.short	0x00ff


	//----- nvinfo : EIATTR_NUM_BARRIERS
	.align		4
        /*0030*/ 	.byte	0x02, 0x4c
        /*0032*/ 	.byte	0x07
	.zero		1


	//----- nvinfo : EIATTR_EXTERNS
	.align		4
        /*0034*/ 	.byte	0x04, 0x0f
        /*0036*/ 	.short	(.L_37 - .L_36)


	//   ....[0]....
	.align		4
.L_36:
        /*0038*/ 	.word	index@(__assertfail)


	//----- nvinfo : EIATTR_MERCURY_ISA_VERSION
	.align		4
.L_37:
        /*003c*/ 	.byte	0x03, 0x5f
        /*003e*/ 	.short	0x0101


	//----- nvinfo : EIATTR_INT_WARP_WIDE_INSTR_OFFSETS
	.align		4
        /*0040*/ 	.byte	0x04, 0x31
        /*0042*/ 	.short	(.L_39 - .L_38)


	//   ....[0]....
.L_38:
        /*0044*/ 	.word	0x00000d80


	//   ....[1]....
        /*0048*/ 	.word	0x00000e20


	//   ....[2]....
        /*004c*/ 	.word	0x00004dd0


	//   ....[3]....
        /*0050*/ 	.word	0x00004df0


	//   ....[4]....
        /*0054*/ 	.word	0x00004e20


	//   ....[5]....
        /*0058*/ 	.word	0x000059c0


	//   ....[6]....
        /*005c*/ 	.word	0x00005a80


	//   ....[7]....
        /*0060*/ 	.word	0x00005af0


	//   ....[8]....
        /*0064*/ 	.word	0x00005c30


	//   ....[9]....
        /*0068*/ 	.word	0x00005d30


	//   ....[10]....
        /*006c*/ 	.word	0x00005d60


	//----- nvinfo : EIATTR_COOP_GROUP_MASK_REGIDS
	.align		4
.L_39:
        /*0070*/ 	.byte	0x04, 0x29
        /*0072*/ 	.short	(.L_41 - .L_40)


	//   ....[0]....
.L_40:
        /*0074*/ 	.word	0xffffffff


	//   ....[1]....
        /*0078*/ 	.word	0xffffffff


	//   ....[2]....
        /*007c*/ 	.word	0xffffffff


	//   ....[3]....
        /*0080*/ 	.word	0xffffffff


	//   ....[4]....
        /*0084*/ 	.word	0xffffffff


	//   ....[5]....
        /*0088*/ 	.word	0xffffffff


	//   ....[6]....
        /*008c*/ 	.word	0xffffffff


	//   ....[7]....
        /*0090*/ 	.word	0xffffffff


	//   ....[8]....
        /*0094*/ 	.word	0xffffffff


	//   ....[9]....
        /*0098*/ 	.word	0xffffffff


	//   ....[10]....
        /*009c*/ 	.word	0xffffffff


	//   ....[11]....
        /*00a0*/ 	.word	0xffffffff


	//   ....[12]....
        /*00a4*/ 	.word	0xffffffff


	//   ....[13]....
        /*00a8*/ 	.word	0xffffffff


	//----- nvinfo : EIATTR_COOP_GROUP_INSTR_OFFSETS
	.align		4
.L_41:
        /*00ac*/ 	.byte	0x04, 0x28
        /*00ae*/ 	.short	(.L_43 - .L_42)


	//   ....[0]....
.L_42:
        /*00b0*/ 	.word	0x000000c0


	//   ....[1]....
        /*00b4*/ 	.word	0x00000540


	//   ....[2]....
        /*00b8*/ 	.word	0x00000710


	//   ....[3]....
        /*00bc*/ 	.word	0x00000880


	//   ....[4]....
        /*00c0*/ 	.word	0x00000970


	//   ....[5]....
        /*00c4*/ 	.word	0x00000ad0


	//   ....[6]....
        /*00c8*/ 	.word	0x00000c60


	//   ....[7]....
        /*00cc*/ 	.word	0x00000ea0


	//   ....[8]....
        /*00d0*/ 	.word	0x00002710


	//   ....[9]....
        /*00d4*/ 	.word	0x000035e0


	//   ....[10]....
        /*00d8*/ 	.word	0x00003af0


	//   ....[11]....
        /*00dc*/ 	.word	0x00003da0


	//   ....[12]....
        /*00e0*/ 	.word	0x00004cc0


	//   ....[13]....
        /*00e4*/ 	.word	0x00004ee0


	//----- nvinfo : EIATTR_VRC_CTA_INIT_COUNT
	.align		4
.L_43:
        /*00e8*/ 	.byte	0x02, 0x4a
        /*00ea*/ 	.byte	0x80
	.zero		1


	//----- nvinfo : EIATTR_SYSCALL_OFFSETS
	.align		4
        /*00ec*/ 	.byte	0x04, 0x46
        /*00ee*/ 	.short	(.L_45 - .L_44)


	//   ....[0]....
.L_44:
        /*00f0*/ 	.word	0x00006a90


	//   ....[1]....
        /*00f4*/ 	.word	0x00006b80


	//   ....[2]....
        /*00f8*/ 	.word	0x00007420


	//   ....[3]....
        /*00fc*/ 	.word	0x00007e40


	//----- nvinfo : EIATTR_MBARRIER_INSTR_OFFSETS
	.align		4
.L_45:
        /*0100*/ 	.byte	0x04, 0x39
        /*0102*/ 	.short	(.L_47 - .L_46)


	//   ....[0]....
.L_46:
        /*0104*/ 	.word	0x00000680
        /*0108*/ 	.word	0x000000ff
        /*010c*/ 	.word	0x00000000
        /*0110*/ 	.short	0x0100
        /*0112*/ 	.byte	0x04
	.zero		1


	//   ....[1]....
        /*0114*/ 	.word	0x00000690
        /*0118*/ 	.word	0x000000ff
        /*011c*/ 	.word	0x00000020
        /*0120*/ 	.short	0x0100
        /*0122*/ 	.byte	0x04
	.zero		1


	//   ....[2]....
        /*0124*/ 	.word	0x000006a0
        /*0128*/ 	.word	0x000000ff
        /*012c*/ 	.word	0x00000008
        /*0130*/ 	.short	0x0100
        /*0132*/ 	.byte	0x04
	.zero		1


	//   ....[3]....
        /*0134*/ 	.word	0x000006b0
        /*0138*/ 	.word	0x000000ff
        /*013c*/ 	.word	0x00000028
        /*0140*/ 	.short	0x0100
        /*0142*/ 	.byte	0x04
	.zero		1


	//   ....[4]....
        /*0144*/ 	.word	0x000006c0
        /*0148*/ 	.word	0x000000ff
        /*014c*/ 	.word	0x00000010
        /*0150*/ 	.short	0x0100
        /*0152*/ 	.byte	0x04
	.zero		1


	//   ....[5]....
        /*0154*/ 	.word	0x000006d0
        /*0158*/ 	.word	0x000000ff
        /*015c*/ 	.word	0x00000030
        /*0160*/ 	.short	0x0100
        /*0162*/ 	.byte	0x04
	.zero		1


	//   ....[6]....
        /*0164*/ 	.word	0x000006e0
        /*0168*/ 	.word	0x000000ff
        /*016c*/ 	.word	0x00000018
        /*0170*/ 	.short	0x0100
        /*0172*/ 	.byte	0x04
	.zero		1


	//   ....[7]....
        /*0174*/ 	.word	0x000006f0
        /*0178*/ 	.word	0x000000ff
        /*017c*/ 	.word	0x00000038
        /*0180*/ 	.short	0x0100
        /*0182*/ 	.byte	0x04
	.zero		1


	//   ....[8]....
        /*0184*/ 	.word	0x00000810
        /*0188*/ 	.word	0x000000ff
        /*018c*/ 	.word	0x00000040
        /*0190*/ 	.short	0x0100
        /*0192*/ 	.byte	0x04
	.zero		1


	//   ....[9]....
        /*0194*/ 	.word	0x00000820
        /*0198*/ 	.word	0x000000ff
        /*019c*/ 	.word	0x00000058
        /*01a0*/ 	.short	0x0100
        /*01a2*/ 	.byte	0x04
	.zero		1


	//   ....[10]....
        /*01a4*/ 	.word	0x00000830
        /*01a8*/ 	.word	0x000000ff
        /*01ac*/ 	.word	0x00000048
        /*01b0*/ 	.short	0x0100
        /*01b2*/ 	.byte	0x04
	.zero		1


	//   ....[11]....
        /*01b4*/ 	.word	0x00000840
        /*01b8*/ 	.word	0x000000ff
        /*01bc*/ 	.word	0x00000060
        /*01c0*/ 	.short	0x0100
        /*01c2*/ 	.byte	0x04
	.zero		1


	//   ....[12]....
        /*01c4*/ 	.word	0x00000850
        /*01c8*/ 	.word	0x000000ff
        /*01cc*/ 	.word	0x00000050
        /*01d0*/ 	.short	0x0100
        /*01d2*/ 	.byte	0x04
	.zero		1


	//   ....[13]....
        /*01d4*/ 	.word	0x00000860
        /*01d8*/ 	.word	0x000000ff
        /*01dc*/ 	.word	0x00000068
        /*01e0*/ 	.short	0x0100
        /*01e2*/ 	.byte	0x04
	.zero		1


	//   ....[14]....
        /*01e4*/ 	.word	0x00000940
        /*01e8*/ 	.word	0x000000ff
        /*01ec*/ 	.word	0x00000070
        /*01f0*/ 	.short	0x0100
        /*01f2*/ 	.byte	0x06
	.zero		1


	//   ....[15]....
        /*01f4*/ 	.word	0x00000950
        /*01f8*/ 	.word	0x000000ff
        /*01fc*/ 	.word	0x00000078
        /*0200*/ 	.short	0x0100
        /*0202*/ 	.byte	0x06
	.zero		1


	//   ....[16]....
        /*0204*/ 	.word	0x00000a80
        /*0208*/ 	.word	0x000000ff
        /*020c*/ 	.word	0x00000080
        /*0210*/ 	.short	0x0100
        /*0212*/ 	.byte	0x06
	.zero		1


	//   ....[17]....
        /*0214*/ 	.word	0x00000a90
        /*0218*/ 	.word	0x000000ff
        /*021c*/ 	.word	0x00000090
        /*0220*/ 	.short	0x0100
        /*0222*/ 	.byte	0x06
	.zero		1


	//   ....[18]....
        /*0224*/ 	.word	0x00000aa0
        /*0228*/ 	.word	0x000000ff
        /*022c*/ 	.word	0x00000088
        /*0230*/ 	.short	0x0100
        /*0232*/ 	.byte	0x06
	.zero		1


	//   ....[19]....
        /*0234*/ 	.word	0x00000ab0
        /*0238*/ 	.word	0x000000ff
        /*023c*/ 	.word	0x00000098
        /*0240*/ 	.short	0x0100
        /*0242*/ 	.byte	0x06
	.zero		1


	//   ....[20]....
        /*0244*/ 	.word	0x00000bd0
        /*0248*/ 	.word	0x000000ff
        /*024c*/ 	.word	0x000000a0
        /*0250*/ 	.short	0x0100
        /*0252*/ 	.byte	0x04
	.zero		1


	//   ....[21]....
        /*0254*/ 	.word	0x00000be0
        /*0258*/ 	.word	0x000000ff
        /*025c*/ 	.word	0x000000c0
        /*0260*/ 	.short	0x0100
        /*0262*/ 	.byte	0x04
	.zero		1


	//   ....[22]....
        /*0264*/ 	.word	0x00000bf0
        /*0268*/ 	.word	0x000000ff
        /*026c*/ 	.word	0x000000a8
        /*0270*/ 	.short	0x0100
        /*0272*/ 	.byte	0x04
	.zero		1


	//   ....[23]....
        /*0274*/ 	.word	0x00000c00
        /*0278*/ 	.word	0x000000ff
        /*027c*/ 	.word	0x000000c8
        /*0280*/ 	.short	0x0100
        /*0282*/ 	.byte	0x04
	.zero		1


	//   ....[24]....
        /*0284*/ 	.word	0x00000c10
        /*0288*/ 	.word	0x000000ff
        /*028c*/ 	.word	0x000000b0
        /*0290*/ 	.short	0x0100
        /*0292*/ 	.byte	0x04
	.zero		1


	//   ....[25]....
        /*0294*/ 	.word	0x00000c20
        /*0298*/ 	.word	0x000000ff
        /*029c*/ 	.word	0x000000d0
        /*02a0*/ 	.short	0x0100
        /*02a2*/ 	.byte	0x04
	.zero		1


	//   ....[26]....
        /*02a4*/ 	.word	0x00000c30
        /*02a8*/ 	.word	0x000000ff
        /*02ac*/ 	.word	0x000000b8
        /*02b0*/ 	.short	0x0100
        /*02b2*/ 	.byte	0x04
	.zero		1


	//   ....[27]....
        /*02b4*/ 	.word	0x00000c40
        /*02b8*/ 	.word	0x000000ff
        /*02bc*/ 	.word	0x000000d8
        /*02c0*/ 	.short	0x0100
        /*02c2*/ 	.byte	0x04
	.zero		1


	//   ....[28]....
        /*02c4*/ 	.word	0x00000d30
        /*02c8*/ 	.word	0x000000ff
        /*02cc*/ 	.word	0x000000e0
        /*02d0*/ 	.short	0x0100
        /*02d2*/ 	.byte	0x04
	.zero		1


	//   ....[29]....
        /*02d4*/ 	.word	0x00000d40
        /*02d8*/ 	.word	0x000000ff
        /*02dc*/ 	.word	0x000000f0
        /*02e0*/ 	.short	0x0100
        /*02e2*/ 	.byte	0x04
	.zero		1


	//   ....[30]....
        /*02e4*/ 	.word	0x00000d50
        /*02e8*/ 	.word	0x000000ff
        /*02ec*/ 	.word	0x000000e8
        /*02f0*/ 	.short	0x0100
        /*02f2*/ 	.byte	0x04
	.zero		1


	//   ....[31]....
        /*02f4*/ 	.word	0x00000d60
        /*02f8*/ 	.word	0x000000ff
        /*02fc*/ 	.word	0x000000f8
        /*0300*/ 	.short	0x0100
        /*0302*/ 	.byte	0x04
	.zero		1


	//   ....[32]....
        /*0304*/ 	.word	0x00000e60
        /*0308*/ 	.word	0x000000ff
        /*030c*/ 	.word	0x00000100
        /*0310*/ 	.short	0x0100
        /*0312*/ 	.byte	0x06
	.zero		1


	//   ....[33]....
        /*0314*/ 	.word	0x00001a70
        /*0318*/ 	.word	0x00000003
        /*031c*/ 	.word	0x000000f0
        /*0320*/ 	.short	0x010a
        /*0322*/ 	.byte	0xff
	.zero		1


	//   ....[34]....
        /*0324*/ 	.word	0x00001aa0
        /*0328*/ 	.word	0x00000003
        /*032c*/ 	.word	0x000000e0
        /*0330*/ 	.short	0x0101
        /*0332*/ 	.byte	0xff
	.zero		1


	//   ....[35]....
        /*0334*/ 	.word	0x00001b60
        /*0338*/ 	.word	0x000000ff
        /*033c*/ 	.word	0x00000020
        /*0340*/ 	.short	0x010a
        /*0342*/ 	.byte	0x04
	.zero		1


	//   ....[36]....
        /*0344*/ 	.word	0x00001c30
        /*0348*/ 	.word	0x000000ff
        /*034c*/ 	.word	0x00000020
        /*0350*/ 	.short	0x010a
        /*0352*/ 	.byte	0x07
	.zero		1


	//   ....[37]....
        /*0354*/ 	.word	0x00001d90
        /*0358*/ 	.word	0x000000ff
        /*035c*/ 	.word	0x00000020
        /*0360*/ 	.short	0x010a
        /*0362*/ 	.byte	0x04
	.zero		1


	//   ....[38]....
        /*0364*/ 	.word	0x00002160
        /*0368*/ 	.word	0x000000ff
        /*036c*/ 	.word	0x00000078
        /*0370*/ 	.short	0x0101
        /*0372*/ 	.byte	0x16
	.zero		1


	//   ....[39]....
        /*0374*/ 	.word	0x00002180
        /*0378*/ 	.word	0x000000ff
        /*037c*/ 	.word	0x00000020
        /*0380*/ 	.short	0x010a
        /*0382*/ 	.byte	0x04
	.zero		1


	//   ....[40]....
        /*0384*/ 	.word	0x00002200
        /*0388*/ 	.word	0x000000ff
        /*038c*/ 	.word	0x00000020
        /*0390*/ 	.short	0x010a
        /*0392*/ 	.byte	0x07
	.zero		1


	//   ....[41]....
        /*0394*/ 	.word	0x00002340
        /*0398*/ 	.word	0x000000ff
        /*039c*/ 	.word	0x00000020
        /*03a0*/ 	.short	0x010a
        /*03a2*/ 	.byte	0x04
	.zero		1


	//   ....[42]....
        /*03a4*/ 	.word	0x00002740
        /*03a8*/ 	.word	0x00000003
        /*03ac*/ 	.word	0x00000080
        /*03b0*/ 	.short	0x010a
        /*03b2*/ 	.byte	0xff
	.zero		1


	//   ....[43]....
        /*03b4*/ 	.word	0x00002890
        /*03b8*/ 	.word	0x00000000
        /*03bc*/ 	.word	0x00000000
        /*03c0*/ 	.short	0x0101
        /*03c2*/ 	.byte	0xff
	.zero		1


	//   ....[44]....
        /*03c4*/ 	.word	0x00002e50
        /*03c8*/ 	.word	0x000000ff
        /*03cc*/ 	.word	0x00000000
        /*03d0*/ 	.short	0x010a
        /*03d2*/ 	.byte	0x04
	.zero		1


	//   ....[45]....
        /*03d4*/ 	.word	0x00002ee0
        /*03d8*/ 	.word	0x000000ff
        /*03dc*/ 	.word	0x00000000
        /*03e0*/ 	.short	0x010a
        /*03e2*/ 	.byte	0x05
	.zero		1


	//   ....[46]....
        /*03e4*/ 	.word	0x00002f70
        /*03e8*/ 	.word	0x000000ff
        /*03ec*/ 	.word	0x00000000
        /*03f0*/ 	.short	0x010a
        /*03f2*/ 	.byte	0x05
	.zero		1


	//   ....[47]....
        /*03f4*/ 	.word	0x00003010
        /*03f8*/ 	.word	0x00000000
        /*03fc*/ 	.word	0x00000000
        /*0400*/ 	.short	0x010a
        /*0402*/ 	.byte	0xff
	.zero		1


	//   ....[48]....
        /*0404*/ 	.word	0x00003140
        /*0408*/ 	.word	0x00000000
        /*040c*/ 	.word	0x000000e0
        /*0410*/ 	.short	0x010a
        /*0412*/ 	.byte	0xff
	.zero		1


	//   ....[49]....
        /*0414*/ 	.word	0x000031b0
        /*0418*/ 	.word	0x00000008
        /*041c*/ 	.word	0x00000000
        /*0420*/ 	.short	0x0101
        /*0422*/ 	.byte	0xff
	.zero		1


	//   ....[50]....
        /*0424*/ 	.word	0x000031d0
        /*0428*/ 	.word	0x000000ff
        /*042c*/ 	.word	0x00000090
        /*0430*/ 	.short	0x010a
        /*0432*/ 	.byte	0x04
	.zero		1


	//   ....[51]....
        /*0434*/ 	.word	0x000032f0
        /*0438*/ 	.word	0x00000000
        /*043c*/ 	.word	0x00000080
        /*0440*/ 	.short	0x010a
        /*0442*/ 	.byte	0xff
	.zero		1


	//   ....[52]....
        /*0444*/ 	.word	0x000033f0
        /*0448*/ 	.word	0x00000000
        /*044c*/ 	.word	0x00000000
        /*0450*/ 	.short	0x0101
        /*0452*/ 	.byte	0xff
	.zero		1


	//   ....[53]....
        /*0454*/ 	.word	0x00003480
        /*0458*/ 	.word	0x000000ff
        /*045c*/ 	.word	0x00000090
        /*0460*/ 	.short	0x0106
        /*0462*/ 	.byte	0x04
	.zero		1


	//   ....[54]....
        /*0464*/ 	.word	0x000034a0
        /*0468*/ 	.word	0x000000ff
        /*046c*/ 	.word	0x00000090
        /*0470*/ 	.short	0x010a
        /*0472*/ 	.byte	0x04
	.zero		1


	//   ....[55]....
        /*0474*/ 	.word	0x00003530
        /*0478*/ 	.word	0x000000ff
        /*047c*/ 	.word	0x00000090
        /*0480*/ 	.short	0x0106
        /*0482*/ 	.byte	0x07
	.zero		1


	//   ....[56]....
        /*0484*/ 	.word	0x00003570
        /*0488*/ 	.word	0x00000000
        /*048c*/ 	.word	0x00000090
        /*0490*/ 	.short	0x010a
        /*0492*/ 	.byte	0xff
	.zero		1


	//   ....[57]....
        /*0494*/ 	.word	0x000037d0
        /*0498*/ 	.word	0x000000ff
        /*049c*/ 	.word	0x00000008
        /*04a0*/ 	.short	0x010a
        /*04a2*/ 	.byte	0x05
	.zero		1


	//   ....[58]....
        /*04a4*/ 	.word	0x000037f0
        /*04a8*/ 	.word	0x000000ff
        /*04ac*/ 	.word	0x00000008
        /*04b0*/ 	.short	0x010a
        /*04b2*/ 	.byte	0x05
	.zero		1


	//   ....[59]....
        /*04b4*/ 	.word	0x00003990
        /*04b8*/ 	.word	0x000000ff
        /*04bc*/ 	.word	0x00000008
        /*04c0*/ 	.short	0x010a
        /*04c2*/ 	.byte	0x05
	.zero		1


	//   ....[60]....
        /*04c4*/ 	.word	0x000039b0
        /*04c8*/ 	.word	0x000000ff
        /*04cc*/ 	.word	0x00000008
        /*04d0*/ 	.short	0x010a
        /*04d2*/ 	.byte	0x05
	.zero		1


	//   ....[61]....
        /*04d4*/ 	.word	0x00003a80
        /*04d8*/ 	.word	0x000000ff
        /*04dc*/ 	.word	0x00000000
        /*04e0*/ 	.short	0x0101
        /*04e2*/ 	.byte	0x04
	.zero		1


	//   ....[62]....
        /*04e4*/ 	.word	0x00003e40
        /*04e8*/ 	.word	0x00000003
        /*04ec*/ 	.word	0x00000080
        /*04f0*/ 	.short	0x010a
        /*04f2*/ 	.byte	0xff
	.zero		1


	//   ....[63]....
        /*04f4*/ 	.word	0x00003f00
        /*04f8*/ 	.word	0x00000003
        /*04fc*/ 	.word	0x00000000
        /*0500*/ 	.short	0x0101
        /*0502*/ 	.byte	0xff
	.zero		1


	//   ....[64]....
        /*0504*/ 	.word	0x00003ff0
        /*0508*/ 	.word	0x000000ff
        /*050c*/ 	.word	0x00000000
        /*0510*/ 	.short	0x010a
        /*0512*/ 	.byte	0x04
	.zero		1


	//   ....[65]....
        /*0514*/ 	.word	0x00004000
        /*0518*/ 	.word	0x000000ff
        /*051c*/ 	.word	0x000000c0
        /*0520*/ 	.short	0x010a
        /*0522*/ 	.byte	0x07
	.zero		1


	//   ....[66]....
        /*0524*/ 	.word	0x000040c0
        /*0528*/ 	.word	0x000000ff
        /*052c*/ 	.word	0x00000000
        /*0530*/ 	.short	0x010a
        /*0532*/ 	.byte	0x05
	.zero		1


	//   ....[67]....
        /*0534*/ 	.word	0x00004210
        /*0538*/ 	.word	0x000000ff
        /*053c*/ 	.word	0x00000000
        /*0540*/ 	.short	0x010a
        /*0542*/ 	.byte	0x07
	.zero		1


	//   ....[68]....
        /*0544*/ 	.word	0x00004980
        /*0548*/ 	.word	0x000000ff
        /*054c*/ 	.word	0x00000000
        /*0550*/ 	.short	0x010a
        /*0552*/ 	.byte	0x04
	.zero		1


	//   ....[69]....
        /*0554*/ 	.word	0x00004a20
        /*0558*/ 	.word	0x000000ff
        /*055c*/ 	.word	0x00000000
        /*0560*/ 	.short	0x010a
        /*0562*/ 	.byte	0x05
	.zero		1


	//   ....[70]....
        /*0564*/ 	.word	0x00004ab0
        /*0568*/ 	.word	0x000000ff
        /*056c*/ 	.word	0x00000000
        /*0570*/ 	.short	0x010a
        /*0572*/ 	.byte	0x05
	.zero		1


	//   ....[71]....
        /*0574*/ 	.word	0x00004b50
        /*0578*/ 	.word	0x00000002
        /*057c*/ 	.word	0x00000000
        /*0580*/ 	.short	0x010a
        /*0582*/ 	.byte	0xff
	.zero		1


	//   ....[72]....
        /*0584*/ 	.word	0x00004b90
        /*0588*/ 	.word	0x00000002
        /*058c*/ 	.word	0x00000000
        /*0590*/ 	.short	0x010a
        /*0592*/ 	.byte	0xff
	.zero		1


	//   ....[73]....
        /*0594*/ 	.word	0x00004c10
        /*0598*/ 	.word	0x000000ff
        /*059c*/ 	.word	0x00000000
        /*05a0*/ 	.short	0x0101
        /*05a2*/ 	.byte	0x04
	.zero		1


	//   ....[74]....
        /*05a4*/ 	.word	0x00004c50
        /*05a8*/ 	.word	0x000000ff
        /*05ac*/ 	.word	0x00000100
        /*05b0*/ 	.short	0x010a
        /*05b2*/ 	.byte	0x3e
	.zero		1


	//   ....[75]....
        /*05b4*/ 	.word	0x00004cb0
        /*05b8*/ 	.word	0x000000ff
        /*05bc*/ 	.word	0x00000000
        /*05c0*/ 	.short	0x0101
        /*05c2*/ 	.byte	0x04
	.zero		1


	//   ....[76]....
        /*05c4*/ 	.word	0x00005120
        /*05c8*/ 	.word	0x0000000c
        /*05cc*/ 	.word	0x00000080
        /*05d0*/ 	.short	0x010a
        /*05d2*/ 	.byte	0xff
	.zero		1


	//   ....[77]....
        /*05d4*/ 	.word	0x00005290
        /*05d8*/ 	.word	0x00000000
        /*05dc*/ 	.word	0x00000000
        /*05e0*/ 	.short	0x0101
        /*05e2*/ 	.byte	0xff
	.zero		1


	//   ....[78]....
        /*05e4*/ 	.word	0x00005710
        /*05e8*/ 	.word	0x000000ff
        /*05ec*/ 	.word	0x00000078
        /*05f0*/ 	.short	0x010a
        /*05f2*/ 	.byte	0x1d
	.zero		1


	//   ....[79]....
        /*05f4*/ 	.word	0x000058d0
        /*05f8*/ 	.word	0x000000ff
        /*05fc*/ 	.word	0x00000058
        /*0600*/ 	.short	0x010a
        /*0602*/ 	.byte	0x04
	.zero		1


	//   ....[80]....
        /*0604*/ 	.word	0x00005b10
        /*0608*/ 	.word	0x000000ff
        /*060c*/ 	.word	0x00000040
        /*0610*/ 	.short	0x010b
        /*0612*/ 	.byte	0x04
	.zero		1


	//   ....[81]....
        /*0614*/ 	.word	0x00005b20
        /*0618*/ 	.word	0x000000ff
        /*061c*/ 	.word	0x00000000
        /*0620*/ 	.short	0x0101
        /*0622*/ 	.byte	0x10
	.zero		1


	//   ....[82]....
        /*0624*/ 	.word	0x00005b30
        /*0628*/ 	.word	0x000000ff
        /*062c*/ 	.word	0x00000058
        /*0630*/ 	.short	0x010a
        /*0632*/ 	.byte	0x05
	.zero		1


	//   ....[83]....
        /*0634*/ 	.word	0x00005d80
        /*0638*/ 	.word	0x000000ff
        /*063c*/ 	.word	0x00000040
        /*0640*/ 	.short	0x010b
        /*0642*/ 	.byte	0x05
	.zero		1


	//   ....[84]....
        /*0644*/ 	.word	0x00005d90
        /*0648*/ 	.word	0x000000ff
        /*064c*/ 	.word	0x00000000
        /*0650*/ 	.short	0x0101
        /*0652*/ 	.byte	0x04
	.zero		1


	//   ....[85]....
        /*0654*/ 	.word	0x00005e50
        /*0658*/ 	.word	0x000000ff
        /*065c*/ 	.word	0x00000000
        /*0660*/ 	.short	0x010a
        /*0662*/ 	.byte	0x04
	.zero		1


	//   ....[86]....
        /*0664*/ 	.word	0x00005ee0
        /*0668*/ 	.word	0x000000ff
        /*066c*/ 	.word	0x00000000
        /*0670*/ 	.short	0x010a
        /*0672*/ 	.byte	0x05
	.zero		1


	//   ....[87]....
        /*0674*/ 	.word	0x00005f80
        /*0678*/ 	.word	0x00000000
        /*067c*/ 	.word	0x00000000
        /*0680*/ 	.short	0x010a
        /*0682*/ 	.byte	0xff
	.zero		1


	//   ....[88]....
        /*0684*/ 	.word	0x00006320
        /*0688*/ 	.word	0x00000003
        /*068c*/ 	.word	0x00000080
        /*0690*/ 	.short	0x010a
        /*0692*/ 	.byte	0xff
	.zero		1


	//   ....[89]....
        /*0694*/ 	.word	0x000064a0
        /*0698*/ 	.word	0x00000000
        /*069c*/ 	.word	0x00000000
        /*06a0*/ 	.short	0x0101
        /*06a2*/ 	.byte	0xff
	.zero		1


	//   ....[90]....
        /*06a4*/ 	.word	0x00007070
        /*06a8*/ 	.word	0x00000000
        /*06ac*/ 	.word	0x00000040
        /*06b0*/ 	.short	0x010a
        /*06b2*/ 	.byte	0xff
	.zero		1


	//   ....[91]....
        /*06b4*/ 	.word	0x000070e0
        /*06b8*/ 	.word	0x0000004b
        /*06bc*/ 	.word	0x000000a0
        /*06c0*/ 	.short	0x010a
        /*06c2*/ 	.byte	0xff
	.zero		1


	//   ....[92]....
        /*06c4*/ 	.word	0x000071d0
        /*06c8*/ 	.word	0x00000000
        /*06cc*/ 	.word	0x00000040
        /*06d0*/ 	.short	0x010a
        /*06d2*/ 	.byte	0xff
	.zero		1


	//   ....[93]....
        /*06d4*/ 	.word	0x00007300
        /*06d8*/ 	.word	0x0000004b
        /*06dc*/ 	.word	0x000000a0
        /*06e0*/ 	.short	0x010a
        /*06e2*/ 	.byte	0xff
	.zero		1


	//   ....[94]....
        /*06e4*/ 	.word	0x00007b80
        /*06e8*/ 	.word	0x00000000
        /*06ec*/ 	.word	0x00000000
        /*06f0*/ 	.short	0x0101
        /*06f2*/ 	.byte	0xff
	.zero		1


	//   ....[95]....
        /*06f4*/ 	.word	0x00007b90
        /*06f8*/ 	.word	0x00000002
        /*06fc*/ 	.word	0x00000040
        /*0700*/ 	.short	0x010a
        /*0702*/ 	.byte	0xff
	.zero		1


	//   ....[96]....
        /*0704*/ 	.word	0x00007c60
        /*0708*/ 	.word	0x00000002
        /*070c*/ 	.word	0x00000040
        /*0710*/ 	.short	0x010a
        /*0712*/ 	.byte	0xff
	.zero		1


	//   ....[97]....
        /*0714*/ 	.word	0x00007fc0
        /*0718*/ 	.word	0x0000004d
        /*071c*/ 	.word	0x00000000
        /*0720*/ 	.short	0x0101
        /*0722*/ 	.byte	0xff
	.zero		1


	//   ....[98]....
        /*0724*/ 	.word	0x00008660
        /*0728*/ 	.word	0x00000002
        /*072c*/ 	.word	0x00000000
        /*0730*/ 	.short	0x0101
        /*0732*/ 	.byte	0xff
	.zero		1


	//   ....[99]....
        /*0734*/ 	.word	0x00008910
        /*0738*/ 	.word	0x000000ff
        /*073c*/ 	.word	0x00000000
        /*0740*/ 	.short	0x0101
        /*0742*/ 	.byte	0x04
	.zero		1


	//   ....[100]....
        /*0744*/ 	.word	0x00008930
        /*0748*/ 	.word	0x00000003
        /*074c*/ 	.word	0x000000f0
        /*0750*/ 	.short	0x010a
        /*0752*/ 	.byte	0xff
	.zero		1


	//   ....[101]....
        /*0754*/ 	.word	0x00008990
        /*0758*/ 	.word	0x00000000
        /*075c*/ 	.word	0x00000020
        /*0760*/ 	.short	0x010a
        /*0762*/ 	.byte	0xff
	.zero		1


	//   ....[102]....
        /*0764*/ 	.word	0x000089f0
        /*0768*/ 	.word	0x00000000
        /*076c*/ 	.word	0x00000020
        /*0770*/ 	.short	0x010a
        /*0772*/ 	.byte	0xff
	.zero		1


	//   ....[103]....
        /*0774*/ 	.word	0x00008a40
        /*0778*/ 	.word	0x00000003
        /*077c*/ 	.word	0x00000080
        /*0780*/ 	.short	0x010a
        /*0782*/ 	.byte	0xff
	.zero		1


	//   ....[104]....
        /*0784*/ 	.word	0x00008aa0
        /*0788*/ 	.word	0x00000000
        /*078c*/ 	.word	0x00000000
        /*0790*/ 	.short	0x010a
        /*0792*/ 	.byte	0xff
	.zero		1


	//   ....[105]....
        /*0794*/ 	.word	0x00008b00
        /*0798*/ 	.word	0x00000000
        /*079c*/ 	.word	0x00000000
        /*07a0*/ 	.short	0x010a
        /*07a2*/ 	.byte	0xff
	.zero		1


	//   ....[106]....
        /*07a4*/ 	.word	0x00008b60
        /*07a8*/ 	.word	0x00000000
        /*07ac*/ 	.word	0x00000000
        /*07b0*/ 	.short	0x010a
        /*07b2*/ 	.byte	0xff
	.zero		1


	//   ....[107]....
        /*07b4*/ 	.word	0x00008bb0
        /*07b8*/ 	.word	0x00000000
        /*07bc*/ 	.word	0x000000e0
        /*07c0*/ 	.short	0x010a
        /*07c2*/ 	.byte	0xff
	.zero		1


	//   ....[108]....
        /*07c4*/ 	.word	0x00008c10
        /*07c8*/ 	.word	0x00000000
        /*07cc*/ 	.word	0x00000090
        /*07d0*/ 	.short	0x010a
        /*07d2*/ 	.byte	0xff
	.zero		1


	//   ....[109]....
        /*07d4*/ 	.word	0x00008c60
        /*07d8*/ 	.word	0x00000000
        /*07dc*/ 	.word	0x00000080
        /*07e0*/ 	.short	0x010a
        /*07e2*/ 	.byte	0xff
	.zero		1


	//   ....[110]....
        /*07e4*/ 	.word	0x00008cc0
        /*07e8*/ 	.word	0x00000000
        /*07ec*/ 	.word	0x00000090
        /*07f0*/ 	.short	0x010a
        /*07f2*/ 	.byte	0xff
	.zero		1


	//   ....[111]....
        /*07f4*/ 	.word	0x00008d20
        /*07f8*/ 	.word	0x00000007
        /*07fc*/ 	.word	0x00000008
        /*0800*/ 	.short	0x010a
        /*0802*/ 	.byte	0xff
	.zero		1


	//   ....[112]....
        /*0804*/ 	.word	0x00008e10
        /*0808*/ 	.word	0x00000005
        /*080c*/ 	.word	0x00000008
        /*0810*/ 	.short	0x010a
        /*0812*/ 	.byte	0xff
	.zero		1


	//   ....[113]....
        /*0814*/ 	.word	0x00008e60
        /*0818*/ 	.word	0x00000003
        /*081c*/ 	.word	0x00000080
        /*0820*/ 	.short	0x010a
        /*0822*/ 	.byte	0xff
	.zero		1


	//   ....[114]....
        /*0824*/ 	.word	0x00008ed0
        /*0828*/ 	.word	0x00000003
        /*082c*/ 	.word	0x000000c0
        /*0830*/ 	.short	0x010a
        /*0832*/ 	.byte	0xff
	.zero		1


	//   ....[115]....
        /*0834*/ 	.word	0x00008f30
        /*0838*/ 	.word	0x00000003
        /*083c*/ 	.word	0x00000000
        /*0840*/ 	.short	0x010a
        /*0842*/ 	.byte	0xff
	.zero		1


	//   ....[116]....
        /*0844*/ 	.word	0x00008f90
        /*0848*/ 	.word	0x00000002
        /*084c*/ 	.word	0x00000000
        /*0850*/ 	.short	0x010a
        /*0852*/ 	.byte	0xff
	.zero		1


	//   ....[117]....
        /*0854*/ 	.word	0x00008ff0
        /*0858*/ 	.word	0x00000002
        /*085c*/ 	.word	0x00000000
        /*0860*/ 	.short	0x010a
        /*0862*/ 	.byte	0xff
	.zero		1


	//   ....[118]....
        /*0864*/ 	.word	0x00009050
        /*0868*/ 	.word	0x00000002
        /*086c*/ 	.word	0x00000000
        /*0870*/ 	.short	0x010a
        /*0872*/ 	.byte	0xff
	.zero		1


	//   ....[119]....
        /*0874*/ 	.word	0x000090b0
        /*0878*/ 	.word	0x00000002
        /*087c*/ 	.word	0x00000100
        /*0880*/ 	.short	0x010a
        /*0882*/ 	.byte	0xff
	.zero		1


	//   ....[120]....
        /*0884*/ 	.word	0x00009100
        /*0888*/ 	.word	0x0000000c
        /*088c*/ 	.word	0x00000080
        /*0890*/ 	.short	0x010a
        /*0892*/ 	.byte	0xff
	.zero		1


	//   ....[121]....
        /*0894*/ 	.word	0x00009160
        /*0898*/ 	.word	0x00000000
        /*089c*/ 	.word	0x00000078
        /*08a0*/ 	.short	0x010a
        /*08a2*/ 	.byte	0xff
	.zero		1


	//   ....[122]....
        /*08a4*/ 	.word	0x000091c0
        /*08a8*/ 	.word	0x00000000
        /*08ac*/ 	.word	0x00000058
        /*08b0*/ 	.short	0x010a
        /*08b2*/ 	.byte	0xff
	.zero		1


	//   ....[123]....
        /*08b4*/ 	.word	0x00009220
        /*08b8*/ 	.word	0x00000009
        /*08bc*/ 	.word	0x00000058
        /*08c0*/ 	.short	0x010a
        /*08c2*/ 	.byte	0xff
	.zero		1


	//   ....[124]....
        /*08c4*/ 	.word	0x00009280
        /*08c8*/ 	.word	0x00000000
        /*08cc*/ 	.word	0x00000000
        /*08d0*/ 	.short	0x010a
        /*08d2*/ 	.byte	0xff
	.zero		1


	//   ....[125]....
        /*08d4*/ 	.word	0x000092e0
        /*08d8*/ 	.word	0x00000000
        /*08dc*/ 	.word	0x00000000
        /*08e0*/ 	.short	0x010a
        /*08e2*/ 	.byte	0xff
	.zero		1


	//   ....[126]....
        /*08e4*/ 	.word	0x00009330
        /*08e8*/ 	.word	0x00000003
        /*08ec*/ 	.word	0x00000080
        /*08f0*/ 	.short	0x010a
        /*08f2*/ 	.byte	0xff
	.zero		1


	//   ....[127]....
        /*08f4*/ 	.word	0x00009380
        /*08f8*/ 	.word	0x00000000
        /*08fc*/ 	.word	0x00000040
        /*0900*/ 	.short	0x010a
        /*0902*/ 	.byte	0xff
	.zero		1


	//   ....[128]....
        /*0904*/ 	.word	0x000093d0
        /*0908*/ 	.word	0x0000004b
        /*090c*/ 	.word	0x000000a0
        /*0910*/ 	.short	0x010a
        /*0912*/ 	.byte	0xff
	.zero		1


	//   ....[129]....
        /*0914*/ 	.word	0x00009420
        /*0918*/ 	.word	0x00000002
        /*091c*/ 	.word	0x00000040
        /*0920*/ 	.short	0x010a
        /*0922*/ 	.byte	0xff
	.zero		1


	//----- nvinfo : EIATTR_NUM_MBARRIERS
	.align		4
.L_47:
        /*0924*/ 	.byte	0x03, 0x38
        /*0926*/ 	.short	0x0021


	//----- nvinfo : EIATTR_EXIT_INSTR_OFFSETS
	.align		4
        /*0928*/ 	.byte	0x04, 0x1c
        /*092a*/ 	.short	(.L_49 - .L_48)


	//   ....[0]....
.L_48:
        /*092c*/ 	.word	0x00003040


	//   ....[1]....
        /*0930*/ 	.word	0x00003540


	//   ....[2]....
        /*0934*/ 	.word	0x000035a0


	//   ....[3]....
        /*0938*/ 	.word	0x00004ef0


	//   ....[4]....
        /*093c*/ 	.word	0x00005fb0


	//   ....[5]....
        /*0940*/ 	.word	0x00005ff0


	//   ....[6]....
        /*0944*/ 	.word	0x00008800


	//   ....[7]....
        /*0948*/ 	.word	0x00008880


	//   ....[8]....
        /*094c*/ 	.word	0x000088b0


	//   ....[9]....
        /*0950*/ 	.word	0x00008920


	//----- nvinfo : EIATTR_MAX_THREADS
	.align		4
.L_49:
        /*0954*/ 	.byte	0x04, 0x05
        /*0956*/ 	.short	(.L_51 - .L_50)
.L_50:
        /*0958*/ 	.word	0x00000100
        /*095c*/ 	.word	0x00000001
        /*0960*/ 	.word	0x00000001


	//----- nvinfo : EIATTR_CRS_STACK_SIZE
	.align		4
.L_51:
        /*0964*/ 	.byte	0x04, 0x1e
        /*0966*/ 	.short	(.L_53 - .L_52)
.L_52:
        /*0968*/ 	.word	0x00000000


	//----- nvinfo : EIATTR_CBANK_PARAM_SIZE
	.align		4
.L_53:
        /*096c*/ 	.byte	0x03, 0x19
        /*096e*/ 	.short	0x0800


	//----- nvinfo : EIATTR_PARAM_CBANK
	.align		4
        /*0970*/ 	.byte	0x04, 0x0a
        /*0972*/ 	.short	(.L_55 - .L_54)
	.align		4
.L_54:
        /*0974*/ 	.word	index@(.nv.constant0._ZN7cutlass13device_kernelINS_4gemm6kernel13GemmUniversalIN4cute5tupleIJiiiiEEENS1_10collective13CollectiveMmaINS1_35MainloopSm100TmaUmmaWarpSpecializedILi4ELi2ELi4ENS5_IJNS4_1CILi2EEESB_NSA_ILi1EEEEEEEENS5_IJNSA_ILi128EEENSA_ILi64EEESF_EEENS_10tfloat32_tENS5_IJlSC_lEEESI_SJ_NS4_8TiledMMAINS4_8MMA_AtomIJNS4_23SM100_MMA_TF32_2x1SM_SSISI_SI_fLi128ELi64ELNS4_4UMMA5MajorE0ELSO_0ELNSN_7ScaleInE0ELSP_0EEEEEENS4_6LayoutINS5_IJSC_SC_SC_EEENS5_IJNSA_ILi0EEESU_SU_EEEEENS5_IJNS4_10UnderscoreESX_SX_EEEEENS4_28SM100_TMA_2SM_LOAD_MULTICASTENS4_14ComposedLayoutINS4_7SwizzleILi3ELi4ELi3EEENS4_18smem_ptr_flag_bitsILi32EEENSS_INS5_IJNSA_ILi8EEENSA_ILi32EEEEEENS5_IJS17_SC_EEEEEEEvNS4_8identityENS4_18SM100_TMA_2SM_LOADES1B_vS1C_EENS_8epilogue10collective18CollectiveEpilogueINS1F_23Sm100TmaWarpSpecializedILi3ELi2ELi16ELb1ELb0EEEJNS5_IJSG_SG_SF_EEENS5_IJNSS_ISG_SC_EENSS_INS5_IJNSA_ILi16EEESB_EEENS5_IJSC_S17_EEEEEEEESI_SJ_SI_SJ_NS1F_6fusion15FusionCallbacksIS1J_NS1R_17LinearCombinationISI_fSI_fLNS_15FloatRoundStyleE2EEES1K_S1Q_JEEENS4_5SM1004TMEM4LOAD26SM100_TMEM_LOAD_32dp32b16xENS4_13SM90_TMA_LOADENS11_INS12_ILi2ELi4ELi3EEES15_NSS_INS5_IJS16_S1M_EEENS5_IJS1M_SC_EEEEEEENS4_39AutoVectorizingCopyWithAssumedAlignmentILi128EEENS4_14SM90_TMA_STOREES26_S28_S28_EEEvvEEEEvNT_6ParamsE)
        /*0978*/ 	.short	0x0380
        /*097a*/ 	.short	0x0800


	//----- nvinfo : EIATTR_SW_WAR
	.align		4
.L_55:
        /*097c*/ 	.byte	0x04, 0x36
        /*097e*/ 	.short	(.L_57 - .L_56)
.L_56:
        /*0980*/ 	.word	0x00000008
.L_57:


//--------------------- .nv.callgraph             --------------------------
	.section	.nv.callgraph,"",@"SHT_CUDA_CALLGRAPH"
	.align	4
	.sectionentsize	8
	.align		4
        /*0000*/ 	.word	0x00000000
	.align		4
        /*0004*/ 	.word	0xffffffff
	.align		4
        /*0008*/ 	.word	index@(_ZN7cutlass13device_kernelINS_4gemm6kernel13GemmUniversalIN4cute5tupleIJiiiiEEENS1_10collective13CollectiveMmaINS1_35MainloopSm100TmaUmmaWarpSpecializedILi4ELi2ELi4ENS5_IJNS4_1CILi2EEESB_NSA_ILi1EEEEEEEENS5_IJNSA_ILi128EEENSA_ILi64EEESF_EEENS_10tfloat32_tENS5_IJlSC_lEEESI_SJ_NS4_8TiledMMAINS4_8MMA_AtomIJNS4_23SM100_MMA_TF32_2x1SM_SSISI_SI_fLi128ELi64ELNS4_4UMMA5MajorE0ELSO_0ELNSN_7ScaleInE0ELSP_0EEEEEENS4_6LayoutINS5_IJSC_SC_SC_EEENS5_IJNSA_ILi0EEESU_SU_EEEEENS5_IJNS4_10UnderscoreESX_SX_EEEEENS4_28SM100_TMA_2SM_LOAD_MULTICASTENS4_14ComposedLayoutINS4_7SwizzleILi3ELi4ELi3EEENS4_18smem_ptr_flag_bitsILi32EEENSS_INS5_IJNSA_ILi8EEENSA_ILi32EEEEEENS5_IJS17_SC_EEEEEEEvNS4_8identityENS4_18SM100_TMA_2SM_LOADES1B_vS1C_EENS_8epilogue10collective18CollectiveEpilogueINS1F_23Sm100TmaWarpSpecializedILi3ELi2ELi16ELb1ELb0EEEJNS5_IJSG_SG_SF_EEENS5_IJNSS_ISG_SC_EENSS_INS5_IJNSA_ILi16EEESB_EEENS5_IJSC_S17_EEEEEEEESI_SJ_SI_SJ_NS1F_6fusion15FusionCallbacksIS1J_NS1R_17LinearCombinationISI_fSI_fLNS_15FloatRoundStyleE2EEES1K_S1Q_JEEENS4_5SM1004TMEM4LOAD26SM100_TMEM_LOAD_32dp32b16xENS4_13SM90_TMA_LOADENS11_INS12_ILi2ELi4ELi3EEES15_NSS_INS5_IJS16_S1M_EEENS5_IJS1M_SC_EEEEEEENS4_39AutoVectorizingCopyWithAssumedAlignmentILi128EEENS4_14SM90_TMA_STOREES26_S28_S28_EEEvvEEEEvNT_6ParamsE)
	.align		4
        /*000c*/ 	.word	index@(__assertfail)
	.align		4
        /*0010*/ 	.word	0x00000000
	.align		4
        /*0014*/ 	.word	0xfffffffe
	.align		4
        /*0018*/ 	.word	0x00000000
	.align		4
        /*001c*/ 	.word	0xfffffffd
	.align		4
        /*0020*/ 	.word	0x00000000
	.align		4
        /*0024*/ 	.word	0xfffffffc


//--------------------- .nv.constant4             --------------------------
	.section	.nv.constant4,"a",@progbits
	.align	8
	.align		8
.nv.constant4:
        /*0000*/ 	.dword	__assertfail
	.align		8
        /*0008*/ 	.dword	__unnamed_1
	.align		8
        /*0010*/ 	.dword	__unnamed_2
	.align		8
        /*0018*/ 	.dword	_ZN40_INTERNAL_e50725e4_4_k_cu_e7ff59f6_259184cuda3std3__45__cpo5beginE
	.align		8
        /*0020*/ 	.dword	_ZN40_INTERNAL_e50725e4_4_k_cu_e7ff59f6_259184cuda3std3__45__cpo3endE
	.align		8
        /*0028*/ 	.dword	_ZN40_INTERNAL_e50725e4_4_k_cu_e7ff59f6_259184cuda3std3__45__cpo6cbeginE
	.align		8
        /*0030*/ 	.dword	_ZN40_INTERNAL_e50725e4_4_k_cu_e7ff59f6_259184cuda3std3__45__cpo4cendE
	.align		8
        /*0038*/ 	.dword	_ZN40_INTERNAL_e50725e4_4_k_cu_e7ff59f6_259184cuda3std3__442_GLOBAL__N__e50725e4_4_k_cu_e7ff59f6_259186ignoreE
	.align		8
        /*0040*/ 	.dword	_ZN40_INTERNAL_e50725e4_4_k_cu_e7ff59f6_259184cuda3std3__419piecewise_constructE
	.align		8
        /*0048*/ 	.dword	_ZN40_INTERNAL_e50725e4_4_k_cu_e7ff59f6_259184cuda3std3__48in_placeE
	.align		8
        /*0050*/ 	.dword	_ZN40_INTERNAL_e50725e4_4_k_cu_e7ff59f6_259184cuda3std6ranges3__45__cpo4swapE
	.align		8
        /*0058*/ 	.dword	_ZN40_INTERNAL_e50725e4_4_k_cu_e7ff59f6_259184cuda3std6ranges3__45__cpo9iter_moveE
	.align		8
        /*0060*/ 	.dword	_ZN40_INTERNAL_e50725e4_4_k_cu_e7ff59f6_259184cute7productE
	.align		8
        /*0068*/ 	.dword	_ZN40_INTERNAL_e50725e4_4_k_cu_e7ff59f6_259184cute1_E
	.align		8
        /*0070*/ 	.dword	$str$25
	.align		8
        /*0078*/ 	.dword	$str$26
	.align		8
        /*0080*/ 	.dword	$str$27
	.align		8
        /*0088*/ 	.dword	$str$28


//--------------------- .text._ZN7cutlass13device_kernelINS_4gemm6kernel13GemmUniversalIN4cute5tupleIJiiiiEEENS1_10collective13CollectiveMmaINS1_35MainloopSm100TmaUmmaWarpSpecializedILi4ELi2ELi4ENS5_IJNS4_1CILi2EEESB_NSA_ILi1EEEEEEEENS5_IJNSA_ILi128EEENSA_ILi64EEESF_EEENS_10tfloat32_tENS5_IJlSC_lEEESI_SJ_NS4_8TiledMMAINS4_8MMA_AtomIJNS4_23SM100_MMA_TF32_2x1SM_SSISI_SI_fLi128ELi64ELNS4_4UMMA5MajorE0ELSO_0ELNSN_7ScaleInE0ELSP_0EEEEEENS4_6LayoutINS5_IJSC_SC_SC_EEENS5_IJNSA_ILi0EEESU_SU_EEEEENS5_IJNS4_10UnderscoreESX_SX_EEEEENS4_28SM100_TMA_2SM_LOAD_MULTICASTENS4_14ComposedLayoutINS4_7SwizzleILi3ELi4ELi3EEENS4_18smem_ptr_flag_bitsILi32EEENSS_INS5_IJNSA_ILi8EEENSA_ILi32EEEEEENS5_IJS17_SC_EEEEEEEvNS4_8identityENS4_18SM100_TMA_2SM_LOADES1B_vS1C_EENS_8epilogue10collective18CollectiveEpilogueINS1F_23Sm100TmaWarpSpecializedILi3ELi2ELi16ELb1ELb0EEEJNS5_IJSG_SG_SF_EEENS5_IJNSS_ISG_SC_EENSS_INS5_IJNSA_ILi16EEESB_EEENS5_IJSC_S17_EEEEEEEESI_SJ_SI_SJ_NS1F_6fusion15FusionCallbacksIS1J_NS1R_17LinearCombinationISI_fSI_fLNS_15FloatRoundStyleE2EEES1K_S1Q_JEEENS4_5SM1004TMEM4LOAD26SM100_TMEM_LOAD_32dp32b16xENS4_13SM90_TMA_LOADENS11_INS12_ILi2ELi4ELi3EEES15_NSS_INS5_IJS16_S1M_EEENS5_IJS1M_SC_EEEEEEENS4_39AutoVectorizingCopyWithAssumedAlignmentILi128EEENS4_14SM90_TMA_STOREES26_S28_S28_EEEvvEEEEvNT_6ParamsE --------------------------
	.section	.text._ZN7cutlass13device_kernelINS_4gemm6kernel13GemmUniversalIN4cute5tupleIJiiiiEEENS1_10collective13CollectiveMmaINS1_35MainloopSm100TmaUmmaWarpSpecializedILi4ELi2ELi4ENS5_IJNS4_1CILi2EEESB_NSA_ILi1EEEEEEEENS5_IJNSA_ILi128EEENSA_ILi64EEESF_EEENS_10tfloat32_tENS5_IJlSC_lEEESI_SJ_NS4_8TiledMMAINS4_8MMA_AtomIJNS4_23SM100_MMA_TF32_2x1SM_SSISI_SI_fLi128ELi64ELNS4_4UMMA5MajorE0ELSO_0ELNSN_7ScaleInE0ELSP_0EEEEEENS4_6LayoutINS5_IJSC_SC_SC_EEENS5_IJNSA_ILi0EEESU_SU_EEEEENS5_IJNS4_10UnderscoreESX_SX_EEEEENS4_28SM100_TMA_2SM_LOAD_MULTICASTENS4_14ComposedLayoutINS4_7SwizzleILi3ELi4ELi3EEENS4_18smem_ptr_flag_bitsILi32EEENSS_INS5_IJNSA_ILi8EEENSA_ILi32EEEEEENS5_IJS17_SC_EEEEEEEvNS4_8identityENS4_18SM100_TMA_2SM_LOADES1B_vS1C_EENS_8epilogue10collective18CollectiveEpilogueINS1F_23Sm100TmaWarpSpecializedILi3ELi2ELi16ELb1ELb0EEEJNS5_IJSG_SG_SF_EEENS5_IJNSS_ISG_SC_EENSS_INS5_IJNSA_ILi16EEESB_EEENS5_IJSC_S17_EEEEEEEESI_SJ_SI_SJ_NS1F_6fusion15FusionCallbacksIS1J_NS1R_17LinearCombinationISI_fSI_fLNS_15FloatRoundStyleE2EEES1K_S1Q_JEEENS4_5SM1004TMEM4LOAD26SM100_TMEM_LOAD_32dp32b16xENS4_13SM90_TMA_LOADENS11_INS12_ILi2ELi4ELi3EEES15_NSS_INS5_IJS16_S1M_EEENS5_IJS1M_SC_EEEEEEENS4_39AutoVectorizingCopyWithAssumedAlignmentILi128EEENS4_14SM90_TMA_STOREES26_S28_S28_EEEvvEEEEvNT_6ParamsE,"ax",@progbits
	.align	128
.text._ZN7cutlass13device_kernelINS_4gemm6kernel13GemmUniversalIN4cute5tupleIJiiiiEEENS1_10collective13CollectiveMmaINS1_35MainloopSm100TmaUmmaWarpSpecializedILi4ELi2ELi4ENS5_IJNS4_1CILi2EEESB_NSA_ILi1EEEEEEEENS5_IJNSA_ILi128EEENSA_ILi64EEESF_EEENS_10tfloat32_tENS5_IJlSC_lEEESI_SJ_NS4_8TiledMMAINS4_8MMA_AtomIJNS4_23SM100_MMA_TF32_2x1SM_SSISI_SI_fLi128ELi64ELNS4_4UMMA5MajorE0ELSO_0ELNSN_7ScaleInE0ELSP_0EEEEEENS4_6LayoutINS5_IJSC_SC_SC_EEENS5_IJNSA_ILi0EEESU_SU_EEEEENS5_IJNS4_10UnderscoreESX_SX_EEEEENS4_28SM100_TMA_2SM_LOAD_MULTICASTENS4_14ComposedLayoutINS4_7SwizzleILi3ELi4ELi3EEENS4_18smem_ptr_flag_bitsILi32EEENSS_INS5_IJNSA_ILi8EEENSA_ILi32EEEEEENS5_IJS17_SC_EEEEEEEvNS4_8identityENS4_18SM100_TMA_2SM_LOADES1B_vS1C_EENS_8epilogue10collective18CollectiveEpilogueINS1F_23Sm100TmaWarpSpecializedILi3ELi2ELi16ELb1ELb0EEEJNS5_IJSG_SG_SF_EEENS5_IJNSS_ISG_SC_EENSS_INS5_IJNSA_ILi16EEESB_EEENS5_IJSC_S17_EEEEEEEESI_SJ_SI_SJ_NS1F_6fusion15FusionCallbacksIS1J_NS1R_17LinearCombinationISI_fSI_fLNS_15FloatRoundStyleE2EEES1K_S1Q_JEEENS4_5SM1004TMEM4LOAD26SM100_TMEM_LOAD_32dp32b16xENS4_13SM90_TMA_LOADENS11_INS12_ILi2ELi4ELi3EEES15_NSS_INS5_IJS16_S1M_EEENS5_IJS1M_SC_EEEEEEENS4_39AutoVectorizingCopyWithAssumedAlignmentILi128EEENS4_14SM90_TMA_STOREES26_S28_S28_EEEvvEEEEvNT_6ParamsE:
        .type           _ZN7cutlass13device_kernelINS_4gemm6kernel13GemmUniversalIN4cute5tupleIJiiiiEEENS1_10collective13CollectiveMmaINS1_35MainloopSm100TmaUmmaWarpSpecializedILi4ELi2ELi4ENS5_IJNS4_1CILi2EEESB_NSA_ILi1EEEEEEEENS5_IJNSA_ILi128EEENSA_ILi64EEESF_EEENS_10tfloat32_tENS5_IJlSC_lEEESI_SJ_NS4_8TiledMMAINS4_8MMA_AtomIJNS4_23SM100_MMA_TF32_2x1SM_SSISI_SI_fLi128ELi64ELNS4_4UMMA5MajorE0ELSO_0ELNSN_7ScaleInE0ELSP_0EEEEEENS4_6LayoutINS5_IJSC_SC_SC_EEENS5_IJNSA_ILi0EEESU_SU_EEEEENS5_IJNS4_10UnderscoreESX_SX_EEEEENS4_28SM100_TMA_2SM_LOAD_MULTICASTENS4_14ComposedLayoutINS4_7SwizzleILi3ELi4ELi3EEENS4_18smem_ptr_flag_bitsILi32EEENSS_INS5_IJNSA_ILi8EEENSA_ILi32EEEEEENS5_IJS17_SC_EEEEEEEvNS4_8identityENS4_18SM100_TMA_2SM_LOADES1B_vS1C_EENS_8epilogue10collective18CollectiveEpilogueINS1F_23Sm100TmaWarpSpecializedILi3ELi2ELi16ELb1ELb0EEEJNS5_IJSG_SG_SF_EEENS5_IJNSS_ISG_SC_EENSS_INS5_IJNSA_ILi16EEESB_EEENS5_IJSC_S17_EEEEEEEESI_SJ_SI_SJ_NS1F_6fusion15FusionCallbacksIS1J_NS1R_17LinearCombinationISI_fSI_fLNS_15FloatRoundStyleE2EEES1K_S1Q_JEEENS4_5SM1004TMEM4LOAD26SM100_TMEM_LOAD_32dp32b16xENS4_13SM90_TMA_LOADENS11_INS12_ILi2ELi4ELi3EEES15_NSS_INS5_IJS16_S1M_EEENS5_IJS1M_SC_EEEEEEENS4_39AutoVectorizingCopyWithAssumedAlignmentILi128EEENS4_14SM90_TMA_STOREES26_S28_S28_EEEvvEEEEvNT_6ParamsE,@function
        .size           _ZN7cutlass13device_kernelINS_4gemm6kernel13GemmUniversalIN4cute5tupleIJiiiiEEENS1_10collective13CollectiveMmaINS1_35MainloopSm100TmaUmmaWarpSpecializedILi4ELi2ELi4ENS5_IJNS4_1CILi2EEESB_NSA_ILi1EEEEEEEENS5_IJNSA_ILi128EEENSA_ILi64EEESF_EEENS_10tfloat32_tENS5_IJlSC_lEEESI_SJ_NS4_8TiledMMAINS4_8MMA_AtomIJNS4_23SM100_MMA_TF32_2x1SM_SSISI_SI_fLi128ELi64ELNS4_4UMMA5MajorE0ELSO_0ELNSN_7ScaleInE0ELSP_0EEEEEENS4_6LayoutINS5_IJSC_SC_SC_EEENS5_IJNSA_ILi0EEESU_SU_EEEEENS5_IJNS4_10UnderscoreESX_SX_EEEEENS4_28SM100_TMA_2SM_LOAD_MULTICASTENS4_14ComposedLayoutINS4_7SwizzleILi3ELi4ELi3EEENS4_18smem_ptr_flag_bitsILi32EEENSS_INS5_IJNSA_ILi8EEENSA_ILi32EEEEEENS5_IJS17_SC_EEEEEEEvNS4_8identityENS4_18SM100_TMA_2SM_LOADES1B_vS1C_EENS_8epilogue10collective18CollectiveEpilogueINS1F_23Sm100TmaWarpSpecializedILi3ELi2ELi16ELb1ELb0EEEJNS5_IJSG_SG_SF_EEENS5_IJNSS_ISG_SC_EENSS_INS5_IJNSA_ILi16EEESB_EEENS5_IJSC_S17_EEEEEEEESI_SJ_SI_SJ_NS1F_6fusion15FusionCallbacksIS1J_NS1R_17LinearCombinationISI_fSI_fLNS_15FloatRoundStyleE2EEES1K_S1Q_JEEENS4_5SM1004TMEM4LOAD26SM100_TMEM_LOAD_32dp32b16xENS4_13SM90_TMA_LOADENS11_INS12_ILi2ELi4ELi3EEES15_NSS_INS5_IJS16_S1M_EEENS5_IJS1M_SC_EEEEEEENS4_39AutoVectorizingCopyWithAssumedAlignmentILi128EEENS4_14SM90_TMA_STOREES26_S28_S28_EEEvvEEEEvNT_6ParamsE,(.L_x_179 - _ZN7cutlass13device_kernelINS_4gemm6kernel13GemmUniversalIN4cute5tupleIJiiiiEEENS1_10collective13CollectiveMmaINS1_35MainloopSm100TmaUmmaWarpSpecializedILi4ELi2ELi4ENS5_IJNS4_1CILi2EEESB_NSA_ILi1EEEEEEEENS5_IJNSA_ILi128EEENSA_ILi64EEESF_EEENS_10tfloat32_tENS5_IJlSC_lEEESI_SJ_NS4_8TiledMMAINS4_8MMA_AtomIJNS4_23SM100_MMA_TF32_2x1SM_SSISI_SI_fLi128ELi64ELNS4_4UMMA5MajorE0ELSO_0ELNSN_7ScaleInE0ELSP_0EEEEEENS4_6LayoutINS5_IJSC_SC_SC_EEENS5_IJNSA_ILi0EEESU_SU_EEEEENS5_IJNS4_10UnderscoreESX_SX_EEEEENS4_28SM100_TMA_2SM_LOAD_MULTICASTENS4_14ComposedLayoutINS4_7SwizzleILi3ELi4ELi3EEENS4_18smem_ptr_flag_bitsILi32EEENSS_INS5_IJNSA_ILi8EEENSA_ILi32EEEEEENS5_IJS17_SC_EEEEEEEvNS4_8identityENS4_18SM100_TMA_2SM_LOADES1B_vS1C_EENS_8epilogue10collective18CollectiveEpilogueINS1F_23Sm100TmaWarpSpecializedILi3ELi2ELi16ELb1ELb0EEEJNS5_IJSG_SG_SF_EEENS5_IJNSS_ISG_SC_EENSS_INS5_IJNSA_ILi16EEESB_EEENS5_IJSC_S17_EEEEEEEESI_SJ_SI_SJ_NS1F_6fusion15FusionCallbacksIS1J_NS1R_17LinearCombinationISI_fSI_fLNS_15FloatRoundStyleE2EEES1K_S1Q_JEEENS4_5SM1004TMEM4LOAD26SM100_TMEM_LOAD_32dp32b16xENS4_13SM90_TMA_LOADENS11_INS12_ILi2ELi4ELi3EEES15_NSS_INS5_IJS16_S1M_EEENS5_IJS1M_SC_EEEEEEENS4_39AutoVectorizingCopyWithAssumedAlignmentILi128EEENS4_14SM90_TMA_STOREES26_S28_S28_EEEvvEEEEvNT_6ParamsE)
        .other          _ZN7cutlass13device_kernelINS_4gemm6kernel13GemmUniversalIN4cute5tupleIJiiiiEEENS1_10collective13CollectiveMmaINS1_35MainloopSm100TmaUmmaWarpSpecializedILi4ELi2ELi4ENS5_IJNS4_1CILi2EEESB_NSA_ILi1EEEEEEEENS5_IJNSA_ILi128EEENSA_ILi64EEESF_EEENS_10tfloat32_tENS5_IJlSC_lEEESI_SJ_NS4_8TiledMMAINS4_8MMA_AtomIJNS4_23SM100_MMA_TF32_2x1SM_SSISI_SI_fLi128ELi64ELNS4_4UMMA5MajorE0ELSO_0ELNSN_7ScaleInE0ELSP_0EEEEEENS4_6LayoutINS5_IJSC_SC_SC_EEENS5_IJNSA_ILi0EEESU_SU_EEEEENS5_IJNS4_10UnderscoreESX_SX_EEEEENS4_28SM100_TMA_2SM_LOAD_MULTICASTENS4_14ComposedLayoutINS4_7SwizzleILi3ELi4ELi3EEENS4_18smem_ptr_flag_bitsILi32EEENSS_INS5_IJNSA_ILi8EEENSA_ILi32EEEEEENS5_IJS17_SC_EEEEEEEvNS4_8identityENS4_18SM100_TMA_2SM_LOADES1B_vS1C_EENS_8epilogue10collective18CollectiveEpilogueINS1F_23Sm100TmaWarpSpecializedILi3ELi2ELi16ELb1ELb0EEEJNS5_IJSG_SG_SF_EEENS5_IJNSS_ISG_SC_EENSS_INS5_IJNSA_ILi16EEESB_EEENS5_IJSC_S17_EEEEEEEESI_SJ_SI_SJ_NS1F_6fusion15FusionCallbacksIS1J_NS1R_17LinearCombinationISI_fSI_fLNS_15FloatRoundStyleE2EEES1K_S1Q_JEEENS4_5SM1004TMEM4LOAD26SM100_TMEM_LOAD_32dp32b16xENS4_13SM90_TMA_LOADENS11_INS12_ILi2ELi4ELi3EEES15_NSS_INS5_IJS16_S1M_EEENS5_IJS1M_SC_EEEEEEENS4_39AutoVectorizingCopyWithAssumedAlignmentILi128EEENS4_14SM90_TMA_STOREES26_S28_S28_EEEvvEEEEvNT_6ParamsE,@"STO_CUDA_ENTRY STV_DEFAULT"
_ZN7cutlass13device_kernelINS_4gemm6kernel13GemmUniversalIN4cute5tupleIJiiiiEEENS1_10collective13CollectiveMmaINS1_35MainloopSm100TmaUmmaWarpSpecializedILi4ELi2ELi4ENS5_IJNS4_1CILi2EEESB_NSA_ILi1EEEEEEEENS5_IJNSA_ILi128EEENSA_ILi64EEESF_EEENS_10tfloat32_tENS5_IJlSC_lEEESI_SJ_NS4_8TiledMMAINS4_8MMA_AtomIJNS4_23SM100_MMA_TF32_2x1SM_SSISI_SI_fLi128ELi64ELNS4_4UMMA5MajorE0ELSO_0ELNSN_7ScaleInE0ELSP_0EEEEEENS4_6LayoutINS5_IJSC_SC_SC_EEENS5_IJNSA_ILi0EEESU_SU_EEEEENS5_IJNS4_10UnderscoreESX_SX_EEEEENS4_28SM100_TMA_2SM_LOAD_MULTICASTENS4_14ComposedLayoutINS4_7SwizzleILi3ELi4ELi3EEENS4_18smem_ptr_flag_bitsILi32EEENSS_INS5_IJNSA_ILi8EEENSA_ILi32EEEEEENS5_IJS17_SC_EEEEEEEvNS4_8identityENS4_18SM100_TMA_2SM_LOADES1B_vS1C_EENS_8epilogue10collective18CollectiveEpilogueINS1F_23Sm100TmaWarpSpecializedILi3ELi2ELi16ELb1ELb0EEEJNS5_IJSG_SG_SF_EEENS5_IJNSS_ISG_SC_EENSS_INS5_IJNSA_ILi16EEESB_EEENS5_IJSC_S17_EEEEEEEESI_SJ_SI_SJ_NS1F_6fusion15FusionCallbacksIS1J_NS1R_17LinearCombinationISI_fSI_fLNS_15FloatRoundStyleE2EEES1K_S1Q_JEEENS4_5SM1004TMEM4LOAD26SM100_TMEM_LOAD_32dp32b16xENS4_13SM90_TMA_LOADENS11_INS12_ILi2ELi4ELi3EEES15_NSS_INS5_IJS16_S1M_EEENS5_IJS1M_SC_EEEEEEENS4_39AutoVectorizingCopyWithAssumedAlignmentILi128EEENS4_14SM90_TMA_STOREES26_S28_S28_EEEvvEEEEvNT_6ParamsE:
[----:B------:R-:W1:Y:S01]  /*0000*/  LDC R1, c[0x0][0x37c] ;  /* 0x0000df00ff017b82 */ /* 0x000e620000000800 */
[----:B------:R-:W2:Y:S01]  /*0010*/  S2R R63, SR_TID.X ;  /* 0x00000000003f7919 */ /* 0x000ea20000002100 */
[----:B------:R-:W3:Y:S06]  /*0020*/  LDCU.64 UR8, c[0x0][0x890] ;  /* 0x00011200ff0877ac */ /* 0x000eec0008000a00 */
[----:B------:R-:W4:Y:S01]  /*0030*/  S2UR UR61, SR_CgaCtaId ;  /* 0x00000000003d79c3 */ /* 0x000f220000008800 */
[----:B------:R-:W-:Y:S02]  /*0040*/  PRMT R56, RZ, 0x7610, R56 ;  /* 0x00007610ff387816 */ /* 0x000fe40000000038 */
[----:B------:R-:W-:Y:S01]  /*0050*/  ELECT P1, URZ, PT ;  /* 0x0000000000ff782f */ /* 0x000fe20003820000 */
[----:B---3--:R-:W-:-:S04]  /*0060*/  UISETP.NE.U32.AND UP0, UPT, UR8, URZ, UPT ;  /* 0x000000ff0800728c */ /* 0x008fc8000bf05070 */
[----:B------:R-:W-:Y:S02]  /*0070*/  UISETP.NE.AND.EX UP0, UPT, UR9, URZ, UPT, UP0 ;  /* 0x000000ff0900728c */ /* 0x000fe4000bf05300 */
[----:B----4-:R-:W-:Y:S02]  /*0080*/  ULOP3.LUT UR5, UR61, 0x1, URZ, 0xc0, !UPT ;  /* 0x000000013d057892 */ /* 0x010fe4000f8ec0ff */
[----:B------:R-:W-:Y:S01]  /*0090*/  ULOP3.LUT UR4, UR61, 0x1, URZ, 0x3c, !UPT ;  /* 0x000000013d047892 */ /* 0x000fe2000f8e3cff */
[----:B--2---:R-:W-:-:S03]  /*00a0*/  SHF.R.U32.HI R57, RZ, 0x5, R63 ;  /* 0x00000005ff397819 */ /* 0x004fc6000001163f */
[----:B------:R-:W-:Y:S02]  /*00b0*/  IMAD.U32 R2, RZ, RZ, UR5 ;  /* 0x00000005ff027e24 */ /* 0x000fe4000f8e00ff */
[----:B------:R-:W2:Y:S02]  /*00c0*/  SHFL.IDX PT, R0, R57, RZ, 0x1f ;  /* 0x00001fff39007589 */ /* 0x000ea400000e0000 */
[----:B--2---:R-:W-:Y:S01]  /*00d0*/  R2UR UR18, R0 ;  /* 0x00000000001272ca */ /* 0x004fe200000e0000 */
[----:B------:R-:W-:Y:S01]  /*00e0*/  IMAD.U32 R0, RZ, RZ, UR4 ;  /* 0x00000004ff007e24 */ /* 0x000fe2000f8e00ff */
[----:B-1----:R-:W-:-:S13]  /*00f0*/  BRA.U UP0, `(.L_x_0) ;  /* 0x0000000100307547 */ /* 0x002fda000b800000 */
[----:B------:R-:W1:Y:S02]  /*0100*/  LDCU.64 UR4, c[0x0][0x888] ;  /* 0x00011100ff0477ac */ /* 0x000e640008000a00 */
[----:B-1----:R-:W-:-:S04]  /*0110*/  UISETP.NE.U32.AND UP0, UPT, UR4, URZ, UPT ;  /* 0x000000ff0400728c */ /* 0x002fc8000bf05070 */
[----:B------:R-:W-:-:S09]  /*0120*/  UISETP.NE.AND.EX UP0, UPT, UR5, URZ, UPT, UP0 ;  /* 0x000000ff0500728c */ /* 0x000fd2000bf05300 */
[----:B------:R-:W-:Y:S05]  /*0130*/  BRA.U !UP0, `(.L_x_1) ;  /* 0x0000000108147547 */ /* 0x000fea000b800000 */
[----:B------:R-:W1:Y:S01]  /*0140*/  LDC.64 R4, c[0x0][0x888] ;  /* 0x00022200ff047b82 */ /* 0x000e620000000a00 */
[----:B------:R-:W1:Y:S02]  /*0150*/  LDCU.64 UR4, c[0x0][0x358] ;  /* 0x00006b00ff0477ac */ /* 0x000e640008000a00 */
[----:B-1----:R1:W5:Y:S01]  /*0160*/  LDG.E R27, desc[UR4][R4.64] ;  /* 0x00000004041b7981 */ /* 0x002362000c1e1900 */
[----:B------:R-:W-:Y:S01]  /*0170*/  HFMA2 R56, -RZ, RZ, 0, 5.9604644775390625e-08 ;  /* 0x00000001ff387431 */ /* 0x000fe200000001ff */
[----:B------:R-:W-:Y:S05]  /*0180*/  BRA `(.L_x_0) ;  /* 0x00000000000c7947 */ /* 0x000fea0003800000 */
.L_x_1:
[----:B------:R-:W1:Y:S01]  /*0190*/  LDCU UR4, c[0x0][0x880] ;  /* 0x00011000ff0477ac */ /* 0x000e620008000800 */
[----:B------:R-:W-:Y:S01]  /*01a0*/  HFMA2 R56, -RZ, RZ, 0, 5.9604644775390625e-08 ;  /* 0x00000001ff387431 */ /* 0x000fe200000001ff */
[----:B-1----:R-:W-:-:S07]  /*01b0*/  MOV R27, UR4 ;  /* 0x00000004001b7c02 */ /* 0x002fce0008000f00 */
.L_x_0:
[----:B------:R-:W2:Y:S02]  /*01c0*/  LDCU.64 UR4, c[0x0][0x8b0] ;  /* 0x00011600ff0477ac */ /* 0x000ea40008000a00 */
[----:B--2---:R-:W-:-:S04]  /*01d0*/  UISETP.NE.U32.AND UP0, UPT, UR4, URZ, UPT ;  /* 0x000000ff0400728c */ /* 0x004fc8000bf05070 */
[----:B------:R-:W-:-:S09]  /*01e0*/  UISETP.NE.AND.EX UP0, UPT, UR5, URZ, UPT, UP0 ;  /* 0x000000ff0500728c */ /* 0x000fd2000bf05300 */
[----:B------:R-:W-:Y:S05]  /*01f0*/  BRA.U UP0, `(.L_x_2) ;  /* 0x0000000100287547 */ /* 0x000fea000b800000 */
[----:B------:R-:W2:Y:S02]  /*0200*/  LDCU.64 UR4, c[0x0][0x8a8] ;  /* 0x00011500ff0477ac */ /* 0x000ea40008000a00 */
[----:B--2---:R-:W-:-:S04]  /*0210*/  UISETP.NE.U32.AND UP0, UPT, UR4, URZ, UPT ;  /* 0x000000ff0400728c */ /* 0x004fc8000bf05070 */
[----:B------:R-:W-:-:S09]  /*0220*/  UISETP.NE.AND.EX UP0, UPT, UR5, URZ, UPT, UP0 ;  /* 0x000000ff0500728c */ /* 0x000fd2000bf05300 */
[----:B------:R-:W-:Y:S05]  /*0230*/  BRA.U !UP0, `(.L_x_3) ;  /* 0x0000000108107547 */ /* 0x000fea000b800000 */
[----:B------:R-:W2:Y:S01]  /*0240*/  LDC.64 R24, c[0x0][0x8a8] ;  /* 0x00022a00ff187b82 */ /* 0x000ea20000000a00 */
[----:B------:R-:W2:Y:S02]  /*0250*/  LDCU.64 UR4, c[0x0][0x358] ;  /* 0x00006b00ff0477ac */ /* 0x000ea40008000a00 */
[----:B--2---:R2:W5:Y:S01]  /*0260*/  LDG.E R24, desc[UR4][R24.64] ;  /* 0x0000000418187981 */ /* 0x004562000c1e1900 */
[----:B------:R-:W-:Y:S05]  /*0270*/  BRA `(.L_x_2) ;  /* 0x0000000000087947 */ /* 0x000fea0003800000 */
.L_x_3:
[----:B------:R-:W2:Y:S02]  /*0280*/  LDCU UR4, c[0x0][0x8a0] ;  /* 0x00011400ff0477ac */ /* 0x000ea40008000800 */
[----:B--2---:R-:W-:Y:S02]  /*0290*/  MOV R24, UR4 ;  /* 0x0000000400187c02 */ /* 0x004fe40008000f00 */
.L_x_2:
[----:B------:R-:W-:Y:S01]  /*02a0*/  IMAD.U32 R3, RZ, RZ, UR18 ;  /* 0x00000012ff037e24 */ /* 0x000fe2000f8e00ff */
[----:B------:R-:W-:Y:S04]  /*02b0*/  BSSY.RECONVERGENT B0, `(.L_x_4) ;  /* 0x000000c000007945 */ /* 0x000fe80003800200 */
[C---:B------:R-:W-:Y:S02]  /*02c0*/  ISETP.NE.OR P2, PT, R3.reuse, 0x1, !P1 ;  /* 0x000000010300780c */ /* 0x040fe40004f45670 */
[----:B------:R-:W-:-:S11]  /*02d0*/  ISETP.NE.OR P0, PT, R3, 0x3, !P1 ;  /* 0x000000030300780c */ /* 0x000fd60004f05670 */
[----:B------:R-:W-:Y:S05]  /*02e0*/  @P2 BRA `(.L_x_5) ;  /* 0x0000000000202947 */ /* 0x000fea0003800000 */
[----:B------:R-:W3:Y:S02]  /*02f0*/  LDCU.64 UR4, c[0x0][0x348] ;  /* 0x00006900ff0477ac */ /* 0x000ee40008000a00 */
[----:B---3--:R-:W-:Y:S02]  /*0300*/  UIADD3 UR6, UP1, UPT, UR4, 0x80, URZ ;  /* 0x0000008004067890 */ /* 0x008fe4000ff3e0ff */
[----:B------:R-:W-:Y:S02]  /*0310*/  UIADD3 UR4, UP0, UPT, UR4, 0x180, URZ ;  /* 0x0000018004047890 */ /* 0x000fe4000ff1e0ff */
[----:B------:R-:W-:Y:S02]  /*0320*/  UIADD3.X UR7, UPT, UPT, URZ, UR5, URZ, UP1, !UPT ;  /* 0x00000005ff077290 */ /* 0x000fe40008ffe4ff */
[----:B------:R-:W-:-:S07]  /*0330*/  UIADD3.X UR5, UPT, UPT, URZ, UR5, URZ, UP0, !UPT ;  /* 0x00000005ff057290 */ /* 0x000fce00087fe4ff */
[----:B------:R3:W-:Y:S02]  /*0340*/  UTMACCTL.PF [UR6] ;  /* 0x00000000060079b9 */ /* 0x0007e40008040000 */
[----:B------:R3:W-:Y:S02]  /*0350*/  UTMACCTL.PF [UR4] ;  /* 0x00000000040079b9 */ /* 0x0007e40008040000 */
[----:B---3--:R-:W-:Y:S01]  /*0360*/  NOP ;  /* 0x0000000000007918 */ /* 0x008fe20000000000 */
.L_x_5:
[----:B------:R-:W-:Y:S05]  /*0370*/  BSYNC.RECONVERGENT B0 ;  /* 0x0000000000007941 */ /* 0x000fea0003800200 */
.L_x_4:
[----:B------:R-:W-:Y:S04]  /*0380*/  BSSY.RECONVERGENT B0, `(.L_x_6) ;  /* 0x000000a000007945 */ /* 0x000fe80003800200 */
        /* <DEDUP_REMOVED lines=9> */
.L_x_7:
[----:B------:R-:W-:Y:S05]  /*0420*/  BSYNC.RECONVERGENT B0 ;  /* 0x0000000000007941 */ /* 0x000fea0003800200 */
.L_x_6:
[----:B------:R-:W3:Y:S01]  /*0430*/  LDCU.64 UR4, c[0x0][0x888] ;  /* 0x00011100ff0477ac */ /* 0x000ee20008000a00 */
[----:B------:R-:W-:Y:S02]  /*0440*/  UISETP.EQ.U32.AND UP1, UPT, UR8, URZ, UPT ;  /* 0x000000ff0800728c */ /* 0x000fe4000bf22070 */
[----:B------:R-:W-:Y:S02]  /*0450*/  UPLOP3.LUT UP3, UPT, UPT, UPT, UPT, 0x80, 0x8 ;  /* 0x000000000008789c */ /* 0x000fe40003f6f070 */
[----:B---3--:R-:W-:-:S04]  /*0460*/  UISETP.NE.U32.AND UP0, UPT, UR4, URZ, UPT ;  /* 0x000000ff0400728c */ /* 0x008fc8000bf05070 */
[----:B------:R-:W-:-:S04]  /*0470*/  UISETP.NE.AND.EX UP0, UPT, UR5, URZ, UPT, UP0 ;  /* 0x000000ff0500728c */ /* 0x000fc8000bf05300 */
[----:B------:R-:W-:-:S04]  /*0480*/  UISETP.EQ.OR.EX UP2, UPT, UR9, URZ, !UP0, UP1 ;  /* 0x000000ff0900728c */ /* 0x000fc8000c742710 */
[----:B------:R-:W-:-:S06]  /*0490*/  UP2UR UR4, UPR, URZ, 0x4 ;  /* 0x00000004ff047883 */ /* 0x000fcc0008000000 */
[----:B------:R-:W-:Y:S01]  /*04a0*/  MOV R60, UR4 ;  /* 0x00000004003c7c02 */ /* 0x000fe20008000f00 */
[----:B------:R-:W-:Y:S06]  /*04b0*/  BRA.U !UP2, `(.L_x_8) ;  /* 0x000000010a207547 */ /* 0x000fec000b800000 */
[----:B------:R-:W-:Y:S01]  /*04c0*/  UISETP.NE.U32.AND UP1, UPT, UR8, URZ, UPT ;  /* 0x000000ff0800728c */ /* 0x000fe2000bf25070 */
[----:B-----5:R-:W-:Y:S01]  /*04d0*/  FSETP.NEU.AND P0, PT, R27, RZ, PT ;  /* 0x000000ff1b00720b */ /* 0x020fe20003f0d000 */
[----:B------:R-:W-:Y:S02]  /*04e0*/  USEL UR4, URZ, 0xffffffff, UP0 ;  /* 0xffffffffff047887 */ /* 0x000fe40008000000 */
[----:B------:R-:W-:-:S10]  /*04f0*/  UISETP.NE.AND.EX UP1, UPT, UR9, URZ, UPT, UP1 ;  /* 0x000000ff0900728c */ /* 0x000fd4000bf25310 */
[----:B------:R-:W-:Y:S01]  /*0500*/  VOTEU.ANY UP0, P0 ;  /* 0x0000000000ff7886 */ /* 0x000fe20000000100 */
[----:B------:R-:W-:-:S04]  /*0510*/  @!UP1 USEL UR4, URZ, 0xffffffff, UP0 ;  /* 0xffffffffff049887 */ /* 0x000fc80008000000 */
[----:B------:R-:W-:-:S04]  /*0520*/  ULOP3.LUT UR4, UR4, 0x1, URZ, 0xc0, !UPT ;  /* 0x0000000104047892 */ /* 0x000fc8000f8ec0ff */
[----:B------:R-:W-:-:S11]  /*0530*/  UISETP.NE.U32.AND UP3, UPT, UR4, 0x1, UPT ;  /* 0x000000010400788c */ /* 0x000fd6000bf65070 */
.L_x_8:
[----:B------:R-:W3:Y:S01]  /*0540*/  SHFL.IDX PT, R3, R57, RZ, 0x1f ;  /* 0x00001fff39037589 */ /* 0x000ee200000e0000 */
[----:B------:R-:W-:Y:S01]  /*0550*/  R2UR UR4, R2 ;  /* 0x00000000020472ca */ /* 0x000fe200000e0000 */
[----:B------:R-:W-:-:S04]  /*0560*/  UISETP.NE.AND UP0, UPT, UR18, 0x2, UPT ;  /* 0x000000021200788c */ /* 0x000fc8000bf05270 */
[----:B------:R-:W-:-:S08]  /*0570*/  USEL UR40, URZ, 0x1, UP0 ;  /* 0x00000001ff287887 */ /* 0x000fd00008000000 */
[----:B------:R-:W-:-:S06]  /*0580*/  UISETP.EQ.AND UP1, UPT, UR4, URZ, !UP0 ;  /* 0x000000ff0400728c */ /* 0x000fcc000c722270 */
[----:B------:R-:W-:Y:S02]  /*0590*/  PLOP3.LUT P4, PT, P1, PT, UP1, 0x80, 0x8 ;  /* 0x000000000008781c */ /* 0x000fe40000f8f018 */
[----:B---3--:R-:W-:-:S13]  /*05a0*/  ISETP.NE.AND P0, PT, R3, RZ, PT ;  /* 0x000000ff0300720c */ /* 0x008fda0003f05270 */
[----:B------:R-:W-:Y:S05]  /*05b0*/  @P0 BRA `(.L_x_9) ;  /* 0x0000000000540947 */ /* 0x000fea0003800000 */
[----:B------:R-:W-:Y:S01]  /*05c0*/  UMOV UR4, 0x400 ;  /* 0x0000040000047882 */ /* 0x000fe20000000000 */
[----:B------:R-:W-:Y:S01]  /*05d0*/  UMOV UR8, 0x1 ;  /* 0x0000000100087882 */ /* 0x000fe20000000000 */
[----:B------:R-:W-:Y:S01]  /*05e0*/  UMOV UR6, 0x2 ;  /* 0x0000000200067882 */ /* 0x000fe20000000000 */
[----:B------:R-:W-:Y:S02]  /*05f0*/  ULEA UR4, UR61, UR4, 0x18 ;  /* 0x000000043d047291 */ /* 0x000fe4000f8ec0ff */
[----:B------:R-:W-:-:S04]  /*0600*/  UIADD3 UR8, UPT, UPT, -UR8, 0x100000, URZ ;  /* 0x0010000008087890 */ /* 0x000fc8000fffe1ff */
[----:B------:R-:W-:Y:S02]  /*0610*/  USHF.L.U32 UR9, UR8, 0xb, URZ ;  /* 0x0000000b08097899 */ /* 0x000fe400080006ff */
[----:B------:R-:W-:Y:S02]  /*0620*/  USHF.L.U32 UR8, UR8, 0x1, URZ ;  /* 0x0000000108087899 */ /* 0x000fe400080006ff */
[----:B------:R-:W-:-:S04]  /*0630*/  UIADD3 UR6, UPT, UPT, -UR6, 0x100000, URZ ;  /* 0x0010000006067890 */ /* 0x000fc8000fffe1ff */
[----:B------:R-:W-:Y:S02]  /*0640*/  USHF.L.U32 UR7, UR6, 0xb, URZ ;  /* 0x0000000b06077899 */ /* 0x000fe400080006ff */
[----:B------:R-:W-:Y:S01]  /*0650*/  USHF.L.U32 UR6, UR6, 0x1, URZ ;  /* 0x0000000106067899 */ /* 0x000fe200080006ff */
[----:B------:R-:W-:Y:S01]  /*0660*/  ELECT P0, URZ, PT ;  /* 0x0000000000ff782f */ /* 0x000fe20003800000 */
[----:B------:R-:W3:Y:S02]  /*0670*/  FENCE.VIEW.ASYNC.S ;  /* 0x00000000000073c6 */ /* 0x000ee40000000000 */
[----:B---3--:R3:W4:Y:S08]  /*0680*/  SYNCS.EXCH.64 URZ, [UR4], UR8 ;  /* 0x0000000804ff75b2 */ /* 0x0087300008000100 */
[----:B------:R3:W1:Y:S01]  /*0690*/  SYNCS.EXCH.64 URZ, [UR4+0x20], UR6 ;  /* 0x0000200604ff75b2 */ /* 0x0006620008000100 */
[----:B------:R3:W1:Y:S01]  /*06a0*/  SYNCS.EXCH.64 URZ, [UR4+0x8], UR8 ;  /* 0x0000080804ff75b2 */ /* 0x0006620008000100 */
[----:B------:R3:W1:Y:S01]  /*06b0*/  SYNCS.EXCH.64 URZ, [UR4+0x28], UR6 ;  /* 0x0000280604ff75b2 */ /* 0x0006620008000100 */
[----:B------:R3:W1:Y:S01]  /*06c0*/  SYNCS.EXCH.64 URZ, [UR4+0x10], UR8 ;  /* 0x0000100804ff75b2 */ /* 0x0006620008000100 */
[----:B------:R3:W1:Y:S01]  /*06d0*/  SYNCS.EXCH.64 URZ, [UR4+0x30], UR6 ;  /* 0x0000300604ff75b2 */ /* 0x0006620008000100 */
[----:B------:R3:W1:Y:S01]  /*06e0*/  SYNCS.EXCH.64 URZ, [UR4+0x18], UR8 ;  /* 0x0000180804ff75b2 */ /* 0x0006620008000100 */
[----:B------:R3:W1:Y:S01]  /*06f0*/  SYNCS.EXCH.64 URZ, [UR4+0x38], UR6 ;  /* 0x0000380604ff75b2 */ /* 0x0006620008000100 */
[----:B------:R-:W-:Y:S01]  /*0700*/  NOP ;  /* 0x0000000000007918 */ /* 0x000fe20000000000 */
.L_x_9:
[----:B------:R-:W2:Y:S01]  /*0710*/  SHFL.IDX PT, R3, R57, RZ, 0x1f ;  /* 0x00001fff39037589 */ /* 0x000ea200000e0000 */
[----:B------:R-:W-:Y:S01]  /*0720*/  NOP ;  /* 0x0000000000007918 */ /* 0x000fe20000000000 */
[----:B--2---:R-:W-:-:S13]  /*0730*/  ISETP.NE.AND P0, PT, R3, 0x1, PT ;  /* 0x000000010300780c */ /* 0x004fda0003f05270 */
[----:B------:R-:W-:Y:S05]  /*0740*/  @P0 BRA `(.L_x_10) ;  /* 0x00000000004c0947 */ /* 0x000fea0003800000 */
[----:B---3--:R-:W-:Y:S01]  /*0750*/  UMOV UR4, 0x400 ;  /* 0x0000040000047882 */ /* 0x008fe20000000000 */
        /* <DEDUP_REMOVED lines=10> */
[----:B------:R-:W2:Y:S02]  /*0800*/  FENCE.VIEW.ASYNC.S ;  /* 0x00000000000073c6 */ /* 0x000ea40000000000 */
[----:B--2---:R2:W3:Y:S08]  /*0810*/  SYNCS.EXCH.64 URZ, [UR4+0x40], UR8 ;  /* 0x0000400804ff75b2 */ /* 0x0044f00008000100 */
[----:B------:R2:W1:Y:S01]  /*0820*/  SYNCS.EXCH.64 URZ, [UR4+0x58], UR6 ;  /* 0x0000580604ff75b2 */ /* 0x0004620008000100 */
[----:B------:R2:W1:Y:S01]  /*0830*/  SYNCS.EXCH.64 URZ, [UR4+0x48], UR8 ;  /* 0x0000480804ff75b2 */ /* 0x0004620008000100 */
[----:B------:R2:W1:Y:S01]  /*0840*/  SYNCS.EXCH.64 URZ, [UR4+0x60], UR6 ;  /* 0x0000600604ff75b2 */ /* 0x0004620008000100 */
[----:B------:R2:W1:Y:S01]  /*0850*/  SYNCS.EXCH.64 URZ, [UR4+0x50], UR8 ;  /* 0x0000500804ff75b2 */ /* 0x0004620008000100 */
[----:B------:R2:W1:Y:S01]  /*0860*/  SYNCS.EXCH.64 URZ, [UR4+0x68], UR6 ;  /* 0x0000680604ff75b2 */ /* 0x0004620008000100 */
[----:B------:R-:W-:Y:S01]  /*0870*/  NOP ;  /* 0x0000000000007918 */ /* 0x000fe20000000000 */
.L_x_10:
[----:B------:R-:W4:Y:S01]  /*0880*/  SHFL.IDX PT, R3, R57, RZ, 0x1f ;  /* 0x00001fff39037589 */ /* 0x000f2200000e0000 */
[----:B------:R-:W-:Y:S01]  /*0890*/  NOP ;  /* 0x0000000000007918 */ /* 0x000fe20000000000 */
[----:B----4-:R-:W-:-:S13]  /*08a0*/  ISETP.NE.AND P0, PT, R3, 0x3, PT ;  /* 0x000000030300780c */ /* 0x010fda0003f05270 */
[----:B------:R-:W-:Y:S05]  /*08b0*/  @P0 BRA `(.L_x_11) ;  /* 0x00000000002c0947 */ /* 0x000fea0003800000 */
[----:B--23--:R-:W-:Y:S01]  /*08c0*/  UMOV UR6, 0x400 ;  /* 0x0000040000067882 */ /* 0x00cfe20000000000 */
[----:B------:R-:W-:Y:S01]  /*08d0*/  UMOV UR4, 0x20 ;  /* 0x0000002000047882 */ /* 0x000fe20000000000 */
[----:B------:R-:W-:Y:S02]  /*08e0*/  ULEA UR6, UR61, UR6, 0x18 ;  /* 0x000000063d067291 */ /* 0x000fe4000f8ec0ff */
[----:B------:R-:W-:-:S04]  /*08f0*/  UIADD3 UR4, UPT, UPT, -UR4, 0x100000, URZ ;  /* 0x0010000004047890 */ /* 0x000fc8000fffe1ff */
[----:B------:R-:W-:Y:S02]  /*0900*/  USHF.L.U32 UR5, UR4, 0xb, URZ ;  /* 0x0000000b04057899 */ /* 0x000fe400080006ff */
[----:B------:R-:W-:Y:S01]  /*0910*/  USHF.L.U32 UR4, UR4, 0x1, URZ ;  /* 0x0000000104047899 */ /* 0x000fe200080006ff */
[----:B------:R-:W-:Y:S01]  /*0920*/  ELECT P0, URZ, PT ;  /* 0x0000000000ff782f */ /* 0x000fe20003800000 */
[----:B------:R-:W2:Y:S10]  /*0930*/  FENCE.VIEW.ASYNC.S ;  /* 0x00000000000073c6 */ /* 0x000eb40000000000 */
[----:B--2---:R4:W2:Y:S01]  /*0940*/  SYNCS.EXCH.64 URZ, [UR6+0x70], UR4 ;  /* 0x0000700406ff75b2 */ /* 0x0048a20008000100 */
[----:B------:R4:W3:Y:S02]  /*0950*/  SYNCS.EXCH.64 URZ, [UR6+0x78], UR4 ;  /* 0x0000780406ff75b2 */ /* 0x0008e40008000100 */
[----:B----4-:R-:W-:Y:S01]  /*0960*/  NOP ;  /* 0x0000000000007918 */ /* 0x010fe20000000000 */
.L_x_11:
[----:B------:R-:W4:Y:S01]  /*0970*/  SHFL.IDX PT, R3, R57, RZ, 0x1f ;  /* 0x00001fff39037589 */ /* 0x000f2200000e0000 */
[----:B------:R-:W-:Y:S01]  /*0980*/  NOP ;  /* 0x0000000000007918 */ /* 0x000fe20000000000 */
[----:B----4-:R-:W-:-:S13]  /*0990*/  ISETP.NE.AND P0, PT, R3, 0x4, PT ;  /* 0x000000040300780c */ /* 0x010fda0003f05270 */
[----:B------:R-:W-:Y:S05]  /*09a0*/  @P0 BRA `(.L_x_12) ;  /* 0x0000000000480947 */ /* 0x000fea0003800000 */
[----:B--23--:R-:W-:Y:S01]  /*09b0*/  UMOV UR4, 0x3a0 ;  /* 0x000003a000047882 */ /* 0x00cfe20000000000 */
[----:B------:R-:W-:Y:S01]  /*09c0*/  UMOV UR6, 0x400 ;  /* 0x0000040000067882 */ /* 0x000fe20000000000 */
[----:B------:R-:W-:Y:S01]  /*09d0*/  USEL UR4, UR4, 0x320, UP3 ;  /* 0x0000032004047887 */ /* 0x000fe20009800000 */
        /* <DEDUP_REMOVED lines=10> */
[----:B--2---:R4:W2:Y:S08]  /*0a80*/  SYNCS.EXCH.64 URZ, [UR6+0x80], UR8 ;  /* 0x0000800806ff75b2 */ /* 0x0048b00008000100 */
[----:B------:R4:W3:Y:S01]  /*0a90*/  SYNCS.EXCH.64 URZ, [UR6+0x90], UR4 ;  /* 0x0000900406ff75b2 */ /* 0x0008e20008000100 */
[----:B------:R4:W1:Y:S01]  /*0aa0*/  SYNCS.EXCH.64 URZ, [UR6+0x88], UR8 ;  /* 0x0000880806ff75b2 */ /* 0x0008620008000100 */
[----:B------:R4:W1:Y:S02]  /*0ab0*/  SYNCS.EXCH.64 URZ, [UR6+0x98], UR4 ;  /* 0x0000980406ff75b2 */ /* 0x0008640008000100 */
[----:B----4-:R-:W-:Y:S01]  /*0ac0*/  NOP ;  /* 0x0000000000007918 */ /* 0x010fe20000000000 */
.L_x_12:
[----:B------:R-:W4:Y:S01]  /*0ad0*/  SHFL.IDX PT, R3, R57, RZ, 0x1f ;  /* 0x00001fff39037589 */ /* 0x000f2200000e0000 */
[----:B------:R-:W-:Y:S01]  /*0ae0*/  NOP ;  /* 0x0000000000007918 */ /* 0x000fe20000000000 */
[----:B----4-:R-:W-:-:S13]  /*0af0*/  ISETP.NE.AND P0, PT, R3, 0x5, PT ;  /* 0x000000050300780c */ /* 0x010fda0003f05270 */
[----:B------:R-:W-:Y:S05]  /*0b00*/  @P0 BRA `(.L_x_13) ;  /* 0x0000000000540947 */ /* 0x000fea0003800000 */
[----:B--23--:R-:W-:Y:S01]  /*0b10*/  UMOV UR4, 0x400 ;  /* 0x0000040000047882 */ /* 0x00cfe20000000000 */
        /* <DEDUP_REMOVED lines=14> */
[----:B------:R4:W1:Y:S01]  /*0c00*/  SYNCS.EXCH.64 URZ, [UR4+0xc8], UR8 ;  /* 0x0000c80804ff75b2 */ /* 0x0008620008000100 */
[----:B------:R4:W1:Y:S01]  /*0c10*/  SYNCS.EXCH.64 URZ, [UR4+0xb0], UR6 ;  /* 0x0000b00604ff75b2 */ /* 0x0008620008000100 */
[----:B------:R4:W1:Y:S01]  /*0c20*/  SYNCS.EXCH.64 URZ, [UR4+0xd0], UR8 ;  /* 0x0000d00804ff75b2 */ /* 0x0008620008000100 */
[----:B------:R4:W1:Y:S01]  /*0c30*/  SYNCS.EXCH.64 URZ, [UR4+0xb8], UR6 ;  /* 0x0000b80604ff75b2 */ /* 0x0008620008000100 */
[----:B------:R4:W1:Y:S02]  /*0c40*/  SYNCS.EXCH.64 URZ, [UR4+0xd8], UR8 ;  /* 0x0000d80804ff75b2 */ /* 0x0008640008000100 */
[----:B----4-:R-:W-:Y:S01]  /*0c50*/  NOP ;  /* 0x0000000000007918 */ /* 0x010fe20000000000 */
.L_x_13:
[----:B------:R-:W4:Y:S01]  /*0c60*/  SHFL.IDX PT, R3, R57, RZ, 0x1f ;  /* 0x00001fff39037589 */ /* 0x000f2200000e0000 */
[----:B------:R-:W-:Y:S01]  /*0c70*/  ISETP.NE.OR P1, PT, RZ, UR18, !P1 ;  /* 0x00000012ff007c0c */ /* 0x000fe2000cf25670 */
        /* <DEDUP_REMOVED lines=12> */
[----:B------:R4:W3:Y:S01]  /*0d40*/  SYNCS.EXCH.64 URZ, [UR4+0xf0], UR6 ;  /* 0x0000f00604ff75b2 */ /* 0x0008e20008000100 */
[----:B------:R4:W1:Y:S01]  /*0d50*/  SYNCS.EXCH.64 URZ, [UR4+0xe8], UR6 ;  /* 0x0000e80604ff75b2 */ /* 0x0008620008000100 */
[----:B------:R4:W1:Y:S02]  /*0d60*/  SYNCS.EXCH.64 URZ, [UR4+0xf8], UR6 ;  /* 0x0000f80604ff75b2 */ /* 0x0008640008000100 */
[----:B----4-:R-:W-:Y:S01]  /*0d70*/  NOP ;  /* 0x0000000000007918 */ /* 0x010fe20000000000 */
.L_x_14:
[----:B------:R-:W-:Y:S01]  /*0d80*/  VOTEU.ALL UP0, P1 ;  /* 0x0000000000ff7886 */ /* 0x000fe20000800000 */
[----:B--23--:R-:W-:Y:S01]  /*0d90*/  UMOV UR4, 0x20 ;  /* 0x0000002000047882 */ /* 0x00cfe20000000000 */
[----:B------:R-:W2:Y:S01]  /*0da0*/  LDCU UR7, c[0x0][0x36c] ;  /* 0x00006d80ff0777ac */ /* 0x000ea20008000800 */
[----:B------:R-:W-:Y:S01]  /*0db0*/  NOP ;  /* 0x0000000000007918 */ /* 0x000fe20000000000 */
[----:B-1----:R-:W-:Y:S01]  /*0dc0*/  LOP3.LUT R5, R63, 0x1f, RZ, 0xc0, !PT ;  /* 0x0000001f3f057812 */ /* 0x002fe200078ec0ff */
[----:B------:R-:W-:Y:S01]  /*0dd0*/  @!UP0 UMOV UR6, 0x400 ;  /* 0x0000040000068882 */ /* 0x000fe20000000000 */
[----:B------:R-:W-:-:S04]  /*0de0*/  @!UP0 UIADD3 UR4, UPT, UPT, -UR4, 0x100000, URZ ;  /* 0x0010000004048890 */ /* 0x000fc8000fffe1ff */
[----:B------:R-:W-:Y:S02]  /*0df0*/  @!UP0 USHF.L.U32 UR5, UR4, 0xb, URZ ;  /* 0x0000000b04058899 */ /* 0x000fe400080006ff */
[----:B------:R-:W-:Y:S02]  /*0e00*/  @!UP0 USHF.L.U32 UR4, UR4, 0x1, URZ ;  /* 0x0000000104048899 */ /* 0x000fe400080006ff */
[----:B------:R-:W-:Y:S01]  /*0e10*/  @!UP0 ULEA UR6, UR61, UR6, 0x18 ;  /* 0x000000063d068291 */ /* 0x000fe2000f8ec0ff */
[----:B------:R-:W-:Y:S01]  /*0e20*/  VOTEU.ALL UP0, P1 ;  /* 0x0000000000ff7886 */ /* 0x000fe20000800000 */
[----:B------:R-:W-:Y:S02]  /*0e30*/  UISETP.NE.AND UP4, UPT, UR18, URZ, UPT ;  /* 0x000000ff1200728c */ /* 0x000fe4000bf85270 */
[----:B--2---:R-:W-:Y:S01]  /*0e40*/  UISETP.EQ.U32.AND UP5, UPT, UR7, 0x1, UPT ;  /* 0x000000010700788c */ /* 0x004fe2000bfa2070 */
[----:B------:R-:W1:Y:S07]  /*0e50*/  FENCE.VIEW.ASYNC.S ;  /* 0x00000000000073c6 */ /* 0x000e6e0000000000 */
[----:B-1----:R1:W2:Y:S01]  /*0e60*/  @!UP0 SYNCS.EXCH.64 URZ, [UR6+0x100], UR4 ;  /* 0x0001000406ff85b2 */ /* 0x0022a20008000100 */
[----:B------:R-:W-:Y:S05]  /*0e70*/  BRA.U !UP5, `(.L_x_15) ;  /* 0x000000010d087547 */ /* 0x000fea000b800000 */
[----:B--2---:R-:W-:Y:S01]  /*0e80*/  UCGABAR_ARV ;  /* 0x00000000000079c7 */ /* 0x004fe20008000000 */
[----:B------:R-:W-:Y:S05]  /*0e90*/  BRA `(.L_x_16) ;  /* 0x0000000000047947 */ /* 0x000fea0003800000 */
.L_x_15:
[----:B--2---:R-:W-:Y:S01]  /*0ea0*/  NOP ;  /* 0x0000000000007918 */ /* 0x004fe20000000000 */
.L_x_16:
[----:B------:R-:W2:Y:S01]  /*0eb0*/  S2UR UR22, SR_CTAID.X ;  /* 0x00000000001679c3 */ /* 0x000ea20000002500 */
[----:B------:R-:W-:-:S05]  /*0ec0*/  CS2R.32 R59, SR_CgaSize ;  /* 0x00000000003b7805 */ /* 0x000fca0000008a00 */
[----:B------:R-:W-:-:S05]  /*0ed0*/  IMAD R59, R59, -0xa0, RZ ;  /* 0xffffff603b3b7824 */ /* 0x000fca00078e02ff */
[----:B-1----:R-:W-:-:S14]  /*0ee0*/  R2UR UR5, R59 ;  /* 0x000000003b0572ca */ /* 0x002fdc00000e0000 */
[----:B------:R-:W1:Y:S01]  /*0ef0*/  LDCU UR5, c[0x0][UR5+0x2b0] ;  /* 0x00005600050577ac */ /* 0x000e620008000800 */
[----:B------:R-:W-:Y:S02]  /*0f00*/  R2UR UR10, R2 ;  /* 0x00000000020a72ca */ /* 0x000fe400000e0000 */
[----:B------:R-:W-:-:S05]  /*0f10*/  CS2R.32 R59, SR_CgaSize ;  /* 0x00000000003b7805 */ /* 0x000fca0000008a00 */
[----:B------:R-:W-:-:S05]  /*0f20*/  IMAD R59, R59, -0xa0, RZ ;  /* 0xffffff603b3b7824 */ /* 0x000fca00078e02ff */
[----:B------:R-:W-:-:S14]  /*0f30*/  R2UR UR4, R59 ;  /* 0x000000003b0472ca */ /* 0x000fdc00000e0000 */
[----:B------:R-:W3:Y:S01]  /*0f40*/  LDCU UR4, c[0x0][UR4+0x2b4] ;  /* 0x00005680040477ac */ /* 0x000ee20008000800 */
[----:B------:R-:W4:Y:S01]  /*0f50*/  S2UR UR7, SR_CTAID.Y ;  /* 0x00000000000779c3 */ /* 0x000f220000002600 */
[----:B------:R-:W-:-:S05]  /*0f60*/  CS2R.32 R59, SR_CgaSize ;  /* 0x00000000003b7805 */ /* 0x000fca0000008a00 */
[----:B------:R-:W-:-:S05]  /*0f70*/  IMAD R59, R59, -0xa0, RZ ;  /* 0xffffff603b3b7824 */ /* 0x000fca00078e02ff */
[----:B------:R-:W-:-:S14]  /*0f80*/  R2UR UR8, R59 ;  /* 0x000000003b0872ca */ /* 0x000fdc00000e0000 */
[----:B------:R-:W3:Y:S01]  /*0f90*/  LDCU UR8, c[0x0][UR8+0x2a0] ;  /* 0x00005400080877ac */ /* 0x000ee20008000800 */
[----:B------:R-:W-:-:S05]  /*0fa0*/  CS2R.32 R59, SR_CgaSize ;  /* 0x00000000003b7805 */ /* 0x000fca0000008a00 */
[----:B------:R-:W-:-:S05]  /*0fb0*/  IMAD R59, R59, -0xa0, RZ ;  /* 0xffffff603b3b7824 */ /* 0x000fca00078e02ff */
[----:B------:R-:W-:-:S14]  /*0fc0*/  R2UR UR9, R59 ;  /* 0x000000003b0972ca */ /* 0x000fdc00000e0000 */
[----:B------:R-:W3:Y:S01]  /*0fd0*/  LDCU UR9, c[0x0][UR9+0x2a4] ;  /* 0x00005480090977ac */ /* 0x000ee20008000800 */
[----:B------:R-:W3:Y:S01]  /*0fe0*/  S2UR UR60, SR_CTAID.Z ;  /* 0x00000000003c79c3 */ /* 0x000ee20000002700 */
[----:B------:R-:W-:Y:S01]  /*0ff0*/  UISETP.GT.U32.AND UP0, UPT, UR10, 0xffff, UPT ;  /* 0x0000ffff0a00788c */ /* 0x000fe2000bf04070 */
[----:B------:R-:W3:Y:S01]  /*1000*/  LDCU UR19, c[0x0][0xb24] ;  /* 0x00016480ff1377ac */ /* 0x000ee20008000800 */
[----:B------:R-:W-:Y:S01]  /*1010*/  USHF.L.U32 UR31, UR61, 0x9, URZ ;  /* 0x000000093d1f7899 */ /* 0x000fe200080006ff */
[----:B--2---:R-:W-:Y:S01]  /*1020*/  I2FP.F32.U32 R4, UR22 ;  /* 0x0000001600047c45 */ /* 0x004fe20008201000 */
[----:B------:R-:W-:Y:S01]  /*1030*/  UMOV UR29, 0x5 ;  /* 0x00000005001d7882 */ /* 0x000fe20000000000 */
[----:B------:R-:W2:Y:S03]  /*1040*/  LDCU UR39, c[0x0][0xb24] ;  /* 0x00016480ff2777ac */ /* 0x000ea60008000800 */
[----:B-1----:R-:W-:Y:S01]  /*1050*/  FMUL R4, R4, UR5 ;  /* 0x0000000504047c20 */ /* 0x002fe20008400000 */
[----:B------:R-:W-:Y:S01]  /*1060*/  USEL UR5, UR10, 0xffff, !UP0 ;  /* 0x0000ffff0a057887 */ /* 0x000fe2000c000000 */
[----:B----4-:R-:W-:Y:S01]  /*1070*/  I2FP.F32.U32 R3, UR7 ;  /* 0x0000000700037c45 */ /* 0x010fe20008201000 */
[----:B------:R-:W1:Y:S03]  /*1080*/  LDCU UR28, c[0x0][0xb30] ;  /* 0x00016600ff1c77ac */ /* 0x000e660008000800 */
[----:B------:R-:W4:Y:S01]  /*1090*/  F2I.U32.TRUNC.NTZ R4, R4 ;  /* 0x0000000400047305 */ /* 0x000f22000020f000 */
[----:B---3--:R-:W-:Y:S01]  /*10a0*/  FMUL R3, R3, UR4 ;  /* 0x0000000403037c20 */ /* 0x008fe20008400000 */
[----:B------:R-:W-:-:S02]  /*10b0*/  ULOP3.LUT UR30, UR5, 0xffff, URZ, 0xc0, !UPT ;  /* 0x0000ffff051e7892 */ /* 0x000fc4000f8ec0ff */
[----:B------:R-:W-:Y:S01]  /*10c0*/  UISETP.GE.AND UP2, UPT, UR19, 0x1, UPT ;  /* 0x000000011300788c */ /* 0x000fe2000bf46270 */
[----:B------:R-:W-:-:S03]  /*10d0*/  UMOV UR21, UR7 ;  /* 0x0000000700157c82 */ /* 0x000fc60008000000 */
[----:B------:R-:W3:Y:S01]  /*10e0*/  F2I.U32.TRUNC.NTZ R3, R3 ;  /* 0x0000000300037305 */ /* 0x000ee2000020f000 */
[----:B------:R-:W-:Y:S01]  /*10f0*/  UMOV UR20, UR22 ;  /* 0x0000001600147c82 */ /* 0x000fe20008000000 */
[----:B----4-:R-:W-:Y:S02]  /*1100*/  R2UR UR4, R4 ;  /* 0x00000000040472ca */ /* 0x010fe400000e0000 */
[----:B------:R-:W-:Y:S02]  /*1110*/  PRMT R4, RZ, 0x7610, R4 ;  /* 0x00007610ff047816 */ /* 0x000fe40000000004 */
[----:B---3--:R-:W-:Y:S02]  /*1120*/  R2UR UR6, R3 ;  /* 0x00000000030672ca */ /* 0x008fe400000e0000 */
[----:B------:R-:W-:-:S07]  /*1130*/  PRMT R3, RZ, 0x7610, R3 ;  /* 0x00007610ff037816 */ /* 0x000fce0000000003 */
[----:B------:R-:W-:-:S04]  /*1140*/  UIADD3 UR5, UPT, UPT, -UR4, URZ, URZ ;  /* 0x000000ff04057290 */ /* 0x000fc8000fffe1ff */
[----:B------:R-:W-:Y:S02]  /*1150*/  UIMAD UR5, UR8, UR5, UR22 ;  /* 0x00000005080572a4 */ /* 0x000fe4000f8e0216 */
[----:B------:R-:W-:-:S04]  /*1160*/  UIADD3 UR4, UPT, UPT, -UR6, URZ, URZ ;  /* 0x000000ff06047290 */ /* 0x000fc8000fffe1ff */
[----:B------:R-:W-:Y:S01]  /*1170*/  IMAD.U32 R59, RZ, RZ, UR5 ;  /* 0x00000005ff3b7e24 */ /* 0x000fe2000f8e00ff */
[----:B------:R-:W-:-:S06]  /*1180*/  UIMAD UR4, UR9, UR4, UR7 ;  /* 0x00000004090472a4 */ /* 0x000fcc000f8e0207 */
[----:B------:R-:W-:Y:S01]  /*1190*/  IMAD.U32 R58, RZ, RZ, UR4 ;  /* 0x00000004ff3a7e24 */ /* 0x000fe2000f8e00ff */
[----:B-12---:R-:W-:Y:S06]  /*11a0*/  BRA.U UP4, `(.L_x_17) ;  /* 0x0000000104447547 */ /* 0x006fec000b800000 */
[----:B------:R-:W-:Y:S02]  /*11b0*/  R2UR UR4, R59 ;  /* 0x000000003b0472ca */ /* 0x000fe400000e0000 */
[----:B------:R-:W-:-:S11]  /*11c0*/  R2UR UR8, R58 ;  /* 0x000000003a0872ca */ /* 0x000fd600000e0000 */
[----:B------:R-:W-:Y:S02]  /*11d0*/  UISETP.GT.U32.AND UP0, UPT, UR4, 0x1, UPT ;  /* 0x000000010400788c */ /* 0x000fe4000bf04070 */
[----:B------:R-:W-:Y:S02]  /*11e0*/  ULOP3.LUT UR4, UR4, 0xfffffffe, URZ, 0xc0, !UPT ;  /* 0xfffffffe04047892 */ /* 0x000fe4000f8ec0ff */
[----:B------:R-:W-:Y:S02]  /*11f0*/  UISETP.NE.AND UP1, UPT, UR8, URZ, UP0 ;  /* 0x000000ff0800728c */ /* 0x000fe40008725270 */
[----:B------:R-:W-:Y:S02]  /*1200*/  UISETP.NE.AND UP0, UPT, UR8, 0x1, UP0 ;  /* 0x000000010800788c */ /* 0x000fe40008705270 */
[----:B------:R-:W-:Y:S02]  /*1210*/  USEL UR7, URZ, 0x1, UP1 ;  /* 0x00000001ff077887 */ /* 0x000fe40008800000 */
[----:B------:R-:W-:-:S02]  /*1220*/  USEL UR6, URZ, 0x4, UP0 ;  /* 0x00000004ff067887 */ /* 0x000fc40008000000 */
[----:B------:R-:W-:Y:S02]  /*1230*/  USEL UR5, URZ, 0x2, UP1 ;  /* 0x00000002ff057887 */ /* 0x000fe40008800000 */
[----:B------:R-:W-:Y:S02]  /*1240*/  ULEA UR4, UR8, UR4, 0x1 ;  /* 0x0000000408047291 */ /* 0x000fe4000f8e08ff */
[----:B------:R-:W-:Y:S02]  /*1250*/  USEL UR8, URZ, 0x8, UP0 ;  /* 0x00000008ff087887 */ /* 0x000fe40008000000 */
[----:B------:R-:W-:-:S03]  /*1260*/  UIADD3 UR5, UPT, UPT, UR5, UR6, UR7 ;  /* 0x0000000605057290 */ /* 0x000fc6000fffe007 */
[----:B------:R-:W-:Y:S01]  /*1270*/  UMOV UR6, 0x3 ;  /* 0x0000000300067882 */ /* 0x000fe20000000000 */
[----:B------:R-:W-:Y:S02]  /*1280*/  UIADD3 UR5, UPT, UPT, UR5, UR8, URZ ;  /* 0x0000000805057290 */ /* 0x000fe4000fffe0ff */
[----:B------:R-:W-:-:S04]  /*1290*/  USHF.L.U32 UR4, UR6, UR4, URZ ;  /* 0x0000000406047299 */ /* 0x000fc800080006ff */
[----:B------:R-:W-:Y:S02]  /*12a0*/  IMAD.U32 R4, RZ, RZ, UR5 ;  /* 0x00000005ff047e24 */ /* 0x000fe4000f8e00ff */
[----:B------:R-:W-:Y:S02]  /*12b0*/  IMAD.U32 R3, RZ, RZ, UR4 ;  /* 0x00000004ff037e24 */ /* 0x000fe4000f8e00ff */
.L_x_17:
[----:B------:R-:W-:Y:S05]  /*12c0*/  BRA.U !UP2, `(.L_x_18) ;  /* 0x000000010ad47547 */ /* 0x000fea000b800000 */
[----:B------:R-:W1:Y:S01]  /*12d0*/  LDCU.128 UR24, c[0x0][0xb10] ;  /* 0x00016200ff1877ac */ /* 0x000e620008000c00 */
[----:B------:R-:W2:Y:S01]  /*12e0*/  LDCU UR6, c[0x0][0x370] ;  /* 0x00006e00ff0677ac */ /* 0x000ea20008000800 */
[----:B------:R-:W3:Y:S01]  /*12f0*/  LDCU UR5, c[0x0][0x374] ;  /* 0x00006e80ff0577ac */ /* 0x000ee20008000800 */
[----:B------:R-:W4:Y:S01]  /*1300*/  LDCU UR23, c[0x0][0xb0c] ;  /* 0x00016180ff1777ac */ /* 0x000f220008000800 */
[----:B------:R-:W4:Y:S01]  /*1310*/  LDCU UR4, c[0x0][0xb20] ;  /* 0x00016400ff0477ac */ /* 0x000f220008000800 */
[----:B------:R-:W4:Y:S01]  /*1320*/  LDCU.64 UR8, c[0x0][0xb28] ;  /* 0x00016500ff0877ac */ /* 0x000f220008000a00 */
[----:B-1----:R-:W-:Y:S02]  /*1330*/  UISETP.NE.AND UP0, UPT, UR26, 0x1, UPT ;  /* 0x000000011a00788c */ /* 0x002fe4000bf05270 */
[----:B---3--:R-:W-:Y:S02]  /*1340*/  UIMAD.WIDE.U32 UR10, UR5, UR27, URZ ;  /* 0x0000001b050a72a5 */ /* 0x008fe4000f8e00ff */
[----:B--2---:R-:W-:-:S02]  /*1350*/  UIMAD.WIDE.U32 UR12, UR6, UR24, URZ ;  /* 0x00000018060c72a5 */ /* 0x004fc4000f8e00ff */
[----:B----4-:R-:W-:Y:S02]  /*1360*/  UISETP.NE.AND UP1, UPT, UR23, 0x1, UPT ;  /* 0x000000011700788c */ /* 0x010fe4000bf25270 */
[----:B------:R-:W-:Y:S01]  /*1370*/  UISETP.NE.AND UP2, UPT, UR19, 0x1, UPT ;  /* 0x000000011300788c */ /* 0x000fe2000bf45270 */
[----:B------:R-:W-:Y:S02]  /*1380*/  UMOV UR10, UR11 ;  /* 0x0000000b000a7c82 */ /* 0x000fe40008000000 */
[----:B------:R-:W-:Y:S01]  /*1390*/  UMOV UR12, UR13 ;  /* 0x0000000d000c7c82 */ /* 0x000fe20008000000 */
[----:B------:R-:W-:Y:S02]  /*13a0*/  @UP0 USHF.R.U32.HI UR5, URZ, UR4, UR10 ;  /* 0x00000004ff050299 */ /* 0x000fe4000801160a */
[----:B------:R-:W-:Y:S02]  /*13b0*/  UIMAD.WIDE.U32 UR16, UR21, UR27, URZ ;  /* 0x0000001b151072a5 */ /* 0x000fe4000f8e00ff */
[----:B------:R-:W-:-:S02]  /*13c0*/  UIMAD.WIDE.U32 UR10, UR5, UR8, URZ ;  /* 0x00000008050a72a5 */ /* 0x000fc4000f8e00ff */
[----:B------:R-:W-:Y:S02]  /*13d0*/  @UP1 USHF.R.U32.HI UR6, URZ, UR25, UR12 ;  /* 0x00000019ff061299 */ /* 0x000fe4000801160c */
[----:B------:R-:W-:Y:S02]  /*13e0*/  UIMAD.WIDE.U32 UR14, UR22, UR24, URZ ;  /* 0x00000018160e72a5 */ /* 0x000fe4000f8e00ff */
[----:B------:R-:W-:Y:S01]  /*13f0*/  UIMAD.WIDE.U32 UR12, UR6, UR8, URZ ;  /* 0x00000008060c72a5 */ /* 0x000fe2000f8e00ff */
[----:B------:R-:W-:Y:S01]  /*1400*/  UMOV UR16, UR17 ;  /* 0x0000001100107c82 */ /* 0x000fe20008000000 */
[----:B------:R-:W-:Y:S01]  /*1410*/  UMOV UR10, UR11 ;  /* 0x0000000b000a7c82 */ /* 0x000fe20008000000 */
[----:B------:R-:W-:Y:S02]  /*1420*/  USHF.R.U32.HI UR16, URZ, UR4, UR16 ;  /* 0x00000004ff107299 */ /* 0x000fe40008011610 */
[----:B------:R-:W-:Y:S02]  /*1430*/  @UP2 USHF.R.U32.HI UR5, URZ, UR9, UR10 ;  /* 0x00000009ff052299 */ /* 0x000fe4000801160a */
[----:B------:R-:W-:Y:S01]  /*1440*/  UMOV UR7, UR13 ;  /* 0x0000000d00077c82 */ /* 0x000fe20008000000 */
[----:B------:R-:W-:Y:S01]  /*1450*/  UMOV UR14, UR15 ;  /* 0x0000000f000e7c82 */ /* 0x000fe20008000000 */
[----:B------:R-:W-:-:S02]  /*1460*/  @UP2 USHF.R.U32.HI UR6, URZ, UR9, UR7 ;  /* 0x00000009ff062299 */ /* 0x000fc40008011607 */
[----:B------:R-:W-:Y:S02]  /*1470*/  USHF.R.U32.HI UR14, URZ, UR25, UR14 ;  /* 0x00000019ff0e7299 */ /* 0x000fe4000801160e */
[----:B------:R-:W-:Y:S02]  /*1480*/  USEL UR4, UR21, UR16, !UP0 ;  /* 0x0000001015047287 */ /* 0x000fe4000c000000 */
[----:B------:R-:W-:Y:S02]  /*1490*/  UIMAD UR7, UR5, UR19, URZ ;  /* 0x00000013050772a4 */ /* 0x000fe4000f8e02ff */
[----:B------:R-:W-:Y:S02]  /*14a0*/  USEL UR5, UR22, UR14, !UP1 ;  /* 0x0000000e16057287 */ /* 0x000fe4000c800000 */
[----:B------:R-:W-:Y:S02]  /*14b0*/  UIMAD UR12, UR6, UR19, URZ ;  /* 0x00000013060c72a4 */ /* 0x000fe4000f8e02ff */
[----:B------:R-:W-:-:S02]  /*14c0*/  UISETP.GE.AND UP0, UPT, UR4, UR7, UPT ;  /* 0x000000070400728c */ /* 0x000fc4000bf06270 */
[----:B------:R-:W-:Y:S02]  /*14d0*/  UIMAD.WIDE.U32 UR10, UR4, UR8, URZ ;  /* 0x00000008040a72a5 */ /* 0x000fe4000f8e00ff */
[----:B------:R-:W-:Y:S02]  /*14e0*/  UISETP.GE.OR UP0, UPT, UR5, UR12, UP0 ;  /* 0x0000000c0500728c */ /* 0x000fe40008706670 */
[----:B------:R-:W-:Y:S02]  /*14f0*/  UIMAD.WIDE.U32 UR12, UR5, UR8, URZ ;  /* 0x00000008050c72a5 */ /* 0x000fe4000f8e00ff */
[----:B------:R-:W-:Y:S01]  /*1500*/  UIADD3 UR10, UPT, UPT, -UR4, URZ, URZ ;  /* 0x000000ff040a7290 */ /* 0x000fe2000fffe1ff */
[----:B------:R-:W-:Y:S01]  /*1510*/  UMOV UR8, UR11 ;  /* 0x0000000b00087c82 */ /* 0x000fe20008000000 */
[----:B------:R-:W-:Y:S02]  /*1520*/  UIADD3 UR20, UPT, UPT, -UR5, URZ, URZ ;  /* 0x000000ff05147290 */ /* 0x000fe4000fffe1ff */
[----:B------:R-:W-:-:S03]  /*1530*/  USHF.R.U32.HI UR8, URZ, UR9, UR8 ;  /* 0x00000009ff087299 */ /* 0x000fc60008011608 */
[----:B------:R-:W-:Y:S01]  /*1540*/  @!UP0 UMOV UR7, UR13 ;  /* 0x0000000d00078c82 */ /* 0x000fe20008000000 */
[----:B------:R-:W-:Y:S02]  /*1550*/  UIMAD UR21, UR26, UR10, UR21 ;  /* 0x0000000a1a1572a4 */ /* 0x000fe4000f8e0215 */
[----:B------:R-:W-:Y:S02]  /*1560*/  USEL UR8, UR4, UR8, !UP2 ;  /* 0x0000000804087287 */ /* 0x000fe4000d000000 */
[----:B------:R-:W-:Y:S02]  /*1570*/  @!UP0 USHF.R.U32.HI UR7, URZ, UR9, UR7 ;  /* 0x00000009ff078299 */ /* 0x000fe40008011607 */
[----:B------:R-:W-:Y:S02]  /*1580*/  UIADD3 UR9, UPT, UPT, -UR8, URZ, URZ ;  /* 0x000000ff08097290 */ /* 0x000fe4000fffe1ff */
[----:B------:R-:W-:Y:S02]  /*1590*/  @!UP0 USEL UR7, UR5, UR7, !UP2 ;  /* 0x0000000705078287 */ /* 0x000fe4000d000000 */
[----:B------:R-:W-:-:S02]  /*15a0*/  UIMAD UR9, UR19, UR9, UR4 ;  /* 0x00000009130972a4 */ /* 0x000fc4000f8e0204 */
[----:B------:R-:W-:Y:S02]  /*15b0*/  @!UP0 UIADD3 UR8, UPT, UPT, UR8, -UR7, URZ ;  /* 0x8000000708088290 */ /* 0x000fe4000fffe0ff */
[----:B------:R-:W-:Y:S02]  /*15c0*/  @!UP0 UIMAD UR6, UR9, UR6, UR7 ;  /* 0x00000006090682a4 */ /* 0x000fe4000f8e0207 */
[----:B------:R-:W-:Y:S02]  /*15d0*/  @!UP0 UIMAD UR4, UR8, UR19, UR5 ;  /* 0x00000013080482a4 */ /* 0x000fe4000f8e0205 */
[----:B------:R-:W-:Y:S02]  /*15e0*/  UIMAD UR20, UR23, UR20, UR22 ;  /* 0x00000014171472a4 */ /* 0x000fe4000f8e0216 */
[----:B------:R-:W-:Y:S01]  /*15f0*/  UIMAD UR21, UR4, UR26, UR21 ;  /* 0x0000001a041572a4 */ /* 0x000fe2000f8e0215 */
[----:B------:R-:W-:Y:S02]  /*1600*/  @!UP0 UMOV UR5, UR6 ;  /* 0x0000000600058c82 */ /* 0x000fe40008000000 */
[----:B------:R-:W-:-:S12]  /*1610*/  UIMAD UR20, UR5, UR23, UR20 ;  /* 0x00000017051472a4 */ /* 0x000fd8000f8e0214 */
.L_x_18:
[----:B------:R-:W-:Y:S02]  /*1620*/  UISETP.NE.AND UP1, UPT, UR28, 0x1, UPT ;  /* 0x000000011c00788c */ /* 0x000fe4000bf25270 */
[----:B------:R-:W-:Y:S02]  /*1630*/  UISETP.NE.AND UP0, UPT, UR18, 0x2, UPT ;  /* 0x000000021200788c */ /* 0x000fe4000bf05270 */
[----:B------:R-:W-:Y:S02]  /*1640*/  ULOP3.LUT UR31, UR31, 0x400, URZ, 0xc0, !UPT ;  /* 0x000004001f1f7892 */ /* 0x000fe4000f8ec0ff */
[----:B------:R-:W-:-:S03]  /*1650*/  USHF.L.U32 UR30, UR29, UR30, URZ ;  /* 0x0000001e1d1e7299 */ /* 0x000fc600080006ff */
[----:B------:R-:W-:Y:S09]  /*1660*/  BRA.U UP1, `(.L_x_19) ;  /* 0x0000000101447547 */ /* 0x000ff2000b800000 */
[----:B------:R-:W1:Y:S01]  /*1670*/  LDCU.128 UR8, c[0x0][0xb10] ;  /* 0x00016200ff0877ac */ /* 0x000e620008000c00 */
[----:B------:R-:W2:Y:S01]  /*1680*/  LDCU UR12, c[0x0][0xb0c] ;  /* 0x00016180ff0c77ac */ /* 0x000ea20008000800 */
[----:B------:R-:W3:Y:S01]  /*1690*/  LDCU UR13, c[0x0][0xb20] ;  /* 0x00016400ff0d77ac */ /* 0x000ee20008000800 */
[----:B-1----:R-:W-:Y:S02]  /*16a0*/  UIMAD.WIDE.U32 UR6, UR20, UR8, URZ ;  /* 0x00000008140672a5 */ /* 0x002fe4000f8e00ff */
[----:B------:R-:W-:Y:S02]  /*16b0*/  UIMAD.WIDE.U32 UR4, UR21, UR11, URZ ;  /* 0x0000000b150472a5 */ /* 0x000fe4000f8e00ff */
[----:B--2---:R-:W-:Y:S02]  /*16c0*/  UISETP.NE.AND UP2, UPT, UR12, 0x1, UPT ;  /* 0x000000010c00788c */ /* 0x004fe4000bf45270 */
[----:B------:R-:W-:Y:S01]  /*16d0*/  UISETP.NE.AND UP1, UPT, UR10, 0x1, UPT ;  /* 0x000000010a00788c */ /* 0x000fe2000bf25270 */
[----:B------:R-:W-:-:S02]  /*16e0*/  UMOV UR6, UR7 ;  /* 0x0000000700067c82 */ /* 0x000fc40008000000 */
[----:B------:R-:W-:Y:S01]  /*16f0*/  UMOV UR4, UR5 ;  /* 0x0000000500047c82 */ /* 0x000fe20008000000 */
[----:B------:R-:W-:Y:S02]  /*1700*/  USHF.R.U32.HI UR6, URZ, UR9, UR6 ;  /* 0x00000009ff067299 */ /* 0x000fe40008011606 */
[----:B---3--:R-:W-:Y:S02]  /*1710*/  USHF.R.U32.HI UR4, URZ, UR13, UR4 ;  /* 0x0000000dff047299 */ /* 0x008fe40008011604 */
[----:B------:R-:W-:Y:S02]  /*1720*/  USEL UR5, UR20, UR6, !UP2 ;  /* 0x0000000614057287 */ /* 0x000fe4000d000000 */
[----:B------:R-:W-:-:S04]  /*1730*/  USEL UR4, UR21, UR4, !UP1 ;  /* 0x0000000415047287 */ /* 0x000fc8000c800000 */
[----:B------:R-:W-:Y:S02]  /*1740*/  UIADD3 UR6, UPT, UPT, -UR4, UR5, URZ ;  /* 0x0000000504067290 */ /* 0x000fe4000fffe1ff */
[----:B------:R-:W-:Y:S02]  /*1750*/  UIADD3 UR4, UPT, UPT, UR4, -UR5, URZ ;  /* 0x8000000504047290 */ /* 0x000fe4000fffe0ff */
[----:B------:R-:W-:Y:S02]  /*1760*/  UIMAD UR21, UR6, UR10, UR21 ;  /* 0x0000000a061572a4 */ /* 0x000fe4000f8e0215 */
[----:B------:R-:W-:-:S12]  /*1770*/  UIMAD UR20, UR4, UR12, UR20 ;  /* 0x0000000c041472a4 */ /* 0x000fd8000f8e0214 */
.L_x_19:
[----:B------:R-:W-:Y:S05]  /*1780*/  BRA.U !UP5, `(.L_x_20) ;  /* 0x000000010d0c7547 */ /* 0x000fea000b800000 */
[----:B------:R-:W-:Y:S01]  /*1790*/  UCGABAR_WAIT ;  /* 0x0000000000007dc7 */ /* 0x000fe20008000000 */
[----:B------:R-:W-:Y:S01]  /*17a0*/  CCTL.IVALL ;  /* 0x00000000ff00798f */ /* 0x000fe20002000000 */
[----:B------:R-:W-:Y:S05]  /*17b0*/  BRA `(.L_x_21) ;  /* 0x0000000000047947 */ /* 0x000fea0003800000 */
.L_x_20:
[----:B------:R-:W-:Y:S06]  /*17c0*/  BAR.SYNC.DEFER_BLOCKING 0x0 ;  /* 0x0000000000007b1d */ /* 0x000fec0000010000 */
.L_x_21:
[----:B------:R-:W-:Y:S05]  /*17d0*/  BRA.U UP0, `(.L_x_22) ;  /* 0x0000001900207547 */ /* 0x000fea000b800000 */
[----:B------:R-:W1:Y:S01]  /*17e0*/  LDCU UR6, c[0x0][0x38c] ;  /* 0x00007180ff0677ac */ /* 0x000e620008000800 */
[----:B------:R-:W-:Y:S01]  /*17f0*/  PLOP3.LUT P2, PT, PT, PT, UP3, 0x80, 0x8 ;  /* 0x000000000008781c */ /* 0x000fe20003f4f038 */
[----:B------:R-:W-:Y:S01]  /*1800*/  IMAD.MOV.U32 R12, RZ, RZ, 0x1 ;  /* 0x00000001ff0c7424 */ /* 0x000fe200078e00ff */
[----:B------:R-:W-:Y:S01]  /*1810*/  ISETP.NE.AND P3, PT, R5, RZ, P4 ;  /* 0x000000ff0500720c */ /* 0x000fe20002765270 */
[----:B------:R-:W-:Y:S01]  /*1820*/  USHF.L.U32 UR7, UR22, 0x6, URZ ;  /* 0x0000000616077899 */ /* 0x000fe200080006ff */
[----:B------:R-:W-:Y:S01]  /*1830*/  PLOP3.LUT P2, PT, P2, PT, PT, 0x8, 0x80 ;  /* 0x000000000080781c */ /* 0x000fe2000174e170 */
[----:B------:R-:W-:Y:S01]  /*1840*/  USHF.L.U32 UR69, UR22, 0x5, URZ ;  /* 0x0000000516457899 */ /* 0x000fe200080006ff */
[----:B------:R-:W-:Y:S01]  /*1850*/  CS2R R10, SRZ ;  /* 0x00000000000a7805 */ /* 0x000fe2000001ff00 */
[----:B------:R-:W-:Y:S01]  /*1860*/  UISETP.NE.AND UP1, UPT, UR18, URZ, UPT ;  /* 0x000000ff1200728c */ /* 0x000fe2000bf25270 */
[----:B------:R-:W-:Y:S01]  /*1870*/  IMAD.MOV.U32 R9, RZ, RZ, RZ ;  /* 0x000000ffff097224 */ /* 0x000fe200078e00ff */
[----:B------:R-:W2:Y:S01]  /*1880*/  LDCU UR63, c[0x0][0x370] ;  /* 0x00006e00ff3f77ac */ /* 0x000ea20008000800 */
[----:B------:R-:W-:Y:S01]  /*1890*/  IMAD.MOV.U32 R8, RZ, RZ, 0x1 ;  /* 0x00000001ff087424 */ /* 0x000fe200078e00ff */
[----:B------:R-:W3:Y:S01]  /*18a0*/  LDCU.64 UR54, c[0x0][0x348] ;  /* 0x00006900ff3677ac */ /* 0x000ee20008000a00 */
[----:B-1----:R-:W-:-:S02]  /*18b0*/  UIADD3 UR5, UPT, UPT, UR6, 0x7f, URZ ;  /* 0x0000007f06057890 */ /* 0x002fc4000fffe0ff */
[----:B------:R-:W-:Y:S02]  /*18c0*/  UIADD3 UR70, UPT, UPT, UR6, 0xfe, URZ ;  /* 0x000000fe06467890 */ /* 0x000fe4000fffe0ff */
[----:B------:R-:W-:Y:S01]  /*18d0*/  USHF.R.S32.HI UR4, URZ, 0x1f, UR5 ;  /* 0x0000001fff047899 */ /* 0x000fe20008011405 */
[----:B------:R-:W1:Y:S03]  /*18e0*/  LDCU UR62, c[0x0][0x374] ;  /* 0x00006e80ff3e77ac */ /* 0x000e660008000800 */
[----:B------:R-:W-:Y:S02]  /*18f0*/  ULEA.HI UR4, UR4, UR5, URZ, 0x7 ;  /* 0x0000000504047291 */ /* 0x000fe4000f8f38ff */
[----:B------:R-:W-:Y:S02]  /*1900*/  UIADD3 UR5, UPT, UPT, UR6, -0x1, URZ ;  /* 0xffffffff06057890 */ /* 0x000fe4000fffe0ff */
[----:B------:R-:W-:-:S02]  /*1910*/  USHF.R.S32.HI UR65, URZ, 0x7, UR4 ;  /* 0x00000007ff417899 */ /* 0x000fc40008011404 */
[----:B------:R-:W-:Y:S02]  /*1920*/  UISETP.GE.U32.AND UP2, UPT, UR5, -0xff, UPT ;  /* 0xffffff010500788c */ /* 0x000fe4000bf46070 */
[----:B------:R-:W-:Y:S02]  /*1930*/  UISETP.LT.U32.AND UP0, UPT, UR65, 0x4, UPT ;  /* 0x000000044100788c */ /* 0x000fe4000bf01070 */
[----:B------:R-:W-:Y:S02]  /*1940*/  ULOP3.LUT UR5, UR7, 0x40, URZ, 0xc0, !UPT ;  /* 0x0000004007057892 */ /* 0x000fe4000f8ec0ff */
[----:B------:R-:W-:Y:S02]  /*1950*/  USEL UR64, UR65, 0x4, UP0 ;  /* 0x0000000441407887 */ /* 0x000fe40008000000 */
[----:B------:R-:W-:Y:S02]  /*1960*/  ULOP3.LUT UR69, UR69, 0x20, URZ, 0xc0, !UPT ;  /* 0x0000002045457892 */ /* 0x000fe4000f8ec0ff */
[----:B------:R-:W-:-:S02]  /*1970*/  UIADD3 UR4, UPT, UPT, UR64, -0x1, URZ ;  /* 0xffffffff40047890 */ /* 0x000fc4000fffe0ff */
[----:B------:R-:W-:Y:S02]  /*1980*/  @UP2 UIADD3 UR4, UPT, UPT, UR64, URZ, URZ ;  /* 0x000000ff40042290 */ /* 0x000fe4000fffe0ff */
[----:B------:R-:W-:Y:S02]  /*1990*/  USEL UR37, UR40, 0x2, UP1 ;  /* 0x0000000228257887 */ /* 0x000fe40008800000 */
[----:B------:R-:W-:Y:S02]  /*19a0*/  ULEA.HI UR67, UR31, UR5, URZ, 0x1b ;  /* 0x000000051f437291 */ /* 0x000fe4000f8fd8ff */
[----:B------:R-:W-:Y:S02]  /*19b0*/  UIADD3 UR68, UPT, UPT, UR65, -UR64, URZ ;  /* 0x8000004041447290 */ /* 0x000fe4000fffe0ff */
[----:B------:R-:W-:Y:S02]  /*19c0*/  UIADD3 UR38, UPT, UPT, UR4, 0x1, URZ ;  /* 0x0000000104267890 */ /* 0x000fe4000fffe0ff */
[----:B------:R-:W-:Y:S01]  /*19d0*/  UIADD3 UR66, UPT, UPT, -UR4, URZ, URZ ;  /* 0x000000ff04427290 */ /* 0x000fe2000fffe1ff */
[----:B-123--:R-:W-:-:S11]  /*19e0*/  UMOV UR23, URZ ;  /* 0x000000ff00177c82 */ /* 0x00efd60008000000 */
.L_x_46:
[----:B------:R-:W-:Y:S01]  /*19f0*/  UISETP.NE.AND UP0, UPT, UR61, URZ, UPT ;  /* 0x000000ff3d00728c */ /* 0x000fe2000bf05270 */
[----:B-1----:R-:W1:Y:S08]  /*1a00*/  S2UR UR61, SR_CgaCtaId ;  /* 0x00000000003d79c3 */ /* 0x002e700000008800 */
[----:B---3--:R-:W-:Y:S05]  /*1a10*/  BRA.U UP0, `(.L_x_23) ;  /* 0x0000000100347547 */ /* 0x008fea000b800000 */
[----:B------:R-:W2:Y:S01]  /*1a20*/  S2R R0, SR_CgaCtaId ;  /* 0x0000000000007919 */ /* 0x000ea20000008800 */
[----:B------:R-:W-:Y:S02]  /*1a30*/  MOV R3, 0x400 ;  /* 0x0000040000037802 */ /* 0x000fe40000000f00 */
[----:B------:R-:W-:Y:S02]  /*1a40*/  SHF.L.U32 R2, R8, 0x1f, RZ ;  /* 0x0000001f08027819 */ /* 0x000fe400000006ff */
[----:B--2---:R-:W-:-:S05]  /*1a50*/  LEA R0, R0, R3, 0x18 ;  /* 0x0000000300007211 */ /* 0x004fca00078ec0ff */
[----:B------:R-:W-:-:S04]  /*1a60*/  IMAD R3, R9, 0x8, R0 ;  /* 0x0000000809037824 */ /* 0x000fc800078e0200 */
[----:B------:R-:W2:Y:S02]  /*1a70*/  SYNCS.PHASECHK.TRANS64.TRYWAIT P0, [R3+URZ+0xf0], R2 ;  /* 0x0000f002030075a7 */ /* 0x000ea400080011ff */
[----:B--2---:R-:W-:Y:S05]  /*1a80*/  @!P0 BRA `(.L_x_24) ;  /* 0x0000006c00a88947 */ /* 0x004fea0003800000 */
.L_x_137:
[----:B------:R-:W-:Y:S01]  /*1a90*/  VIADD R9, R9, 0x1 ;  /* 0x0000000109097836 */ /* 0x000fe20000000000 */
[----:B------:R2:W-:Y:S04]  /*1aa0*/  SYNCS.ARRIVE.TRANS64.A1T0 RZ, [R3+URZ+0xe0], RZ ;  /* 0x0000e0ff03ff79a7 */ /* 0x0005e800081000ff */
[----:B------:R-:W-:-:S04]  /*1ab0*/  ISETP.NE.AND P0, PT, R9, 0x2, PT ;  /* 0x000000020900780c */ /* 0x000fc80003f05270 */
[----:B------:R-:W-:Y:S02]  /*1ac0*/  SEL R9, R9, RZ, P0 ;  /* 0x000000ff09097207 */ /* 0x000fe40000000000 */
[----:B--2---:R-:W-:-:S04]  /*1ad0*/  SEL R3, RZ, 0x1, P0 ;  /* 0x00000001ff037807 */ /* 0x004fc80000000000 */
[----:B------:R-:W-:Y:S02]  /*1ae0*/  LOP3.LUT R8, R8, R3, RZ, 0x3c, !PT ;  /* 0x0000000308087212 */ /* 0x000fe400078e3cff */
.L_x_23:
[----:B------:R-:W-:Y:S01]  /*1af0*/  UMOV UR22, 0x400 ;  /* 0x0000040000167882 */ /* 0x000fe20000000000 */
[----:B------:R-:W-:Y:S01]  /*1b00*/  SHF.L.U32 R0, R12, 0x1f, RZ ;  /* 0x0000001f0c007819 */ /* 0x000fe200000006ff */
[----:B-1----:R-:W-:Y:S02]  /*1b10*/  ULEA UR22, UR61, UR22, 0x18 ;  /* 0x000000163d167291 */ /* 0x002fe4000f8ec0ff */
[----:B------:R-:W-:Y:S02]  /*1b20*/  UISETP.GE.U32.AND UP0, UPT, UR70, 0xff, UPT ;  /* 0x000000ff4600788c */ /* 0x000fe4000bf06070 */
[----:B------:R-:W-:Y:S02]  /*1b30*/  ULEA UR4, UR23, UR22, 0x3 ;  /* 0x0000001617047291 */ /* 0x000fe4000f8e18ff */
[----:B------:R-:W-:-:S03]  /*1b40*/  ULEA UR27, UR21, UR69, 0x6 ;  /* 0x00000045151b7291 */ /* 0x000fc6000f8e30ff */
[----:B------:R-:W-:-:S04]  /*1b50*/  UMOV UR21, URZ ;  /* 0x000000ff00157c82 */ /* 0x000fc80008000000 */
[----:B------:R1:W2:Y:S01]  /*1b60*/  SYNCS.PHASECHK.TRANS64.TRYWAIT P1, [UR4+0x20], R0 ;  /* 0x00002000ff0075a7 */ /* 0x0002a20008021104 */
[----:B------:R-:W-:-:S04]  /*1b70*/  ULEA.HI UR4, UR20, UR20, URZ, 0x1 ;  /* 0x0000001414047291 */ /* 0x000fc8000f8f08ff */
[----:B------:R-:W-:-:S04]  /*1b80*/  USHF.L.U32 UR4, UR4, 0x6, URZ ;  /* 0x0000000604047899 */ /* 0x000fc800080006ff */
[----:B------:R-:W-:-:S04]  /*1b90*/  ULOP3.LUT UR59, UR4, 0xffffff80, URZ, 0xc0, !UPT ;  /* 0xffffff80043b7892 */ /* 0x000fc8000f8ec0ff */
[----:B------:R-:W-:Y:S01]  /*1ba0*/  UIADD3 UR59, UPT, UPT, UR67, UR59, URZ ;  /* 0x0000003b433b7290 */ /* 0x000fe2000fffe0ff */
[----:B------:R-:W-:Y:S11]  /*1bb0*/  BRA.U !UP0, `(.L_x_25) ;  /* 0x0000000508607547 */ /* 0x000ff6000b800000 */
[----:B------:R-:W-:Y:S01]  /*1bc0*/  UMOV UR29, UR66 ;  /* 0x00000042001d7c82 */ /* 0x000fe20008000000 */
[----:B------:R-:W-:Y:S01]  /*1bd0*/  UMOV UR6, UR23 ;  /* 0x0000001700067c82 */ /* 0x000fe20008000000 */
[----:B------:R-:W-:-:S05]  /*1be0*/  UMOV UR42, 0x40 ;  /* 0x00000040002a7882 */ /* 0x000fca0000000000 */
.L_x_33:
[----:B------:R-:W-:Y:S01]  /*1bf0*/  ULEA UR7, UR6, UR22, 0x3 ;  /* 0x0000001606077291 */ /* 0x000fe2000f8e18ff */
[----:B--2---:R-:W-:Y:S01]  /*1c00*/  @P4 MOV R2, 0x18000 ;  /* 0x0001800000024802 */ /* 0x004fe20000000f00 */
[----:B--23--:R-:W-:Y:S10]  /*1c10*/  @P1 BRA `(.L_x_26) ;  /* 0x00000000000c1947 */ /* 0x00cff40003800000 */
[----:B------:R-:W-:-:S04]  /*1c20*/  SHF.L.U32 R3, R12, 0x1f, RZ ;  /* 0x0000001f0c037819 */ /* 0x000fc800000006ff */
[----:B------:R-:W2:Y:S02]  /*1c30*/  SYNCS.PHASECHK.TRANS64.TRYWAIT P0, [UR7+0x20], R3 ;  /* 0x00002003ff0075a7 */ /* 0x000ea40008001107 */
[----:B--2---:R-:W-:Y:S05]  /*1c40*/  @!P0 BRA `(.L_x_27) ;  /* 0x0000006c004c8947 */ /* 0x004fea0003800000 */
.L_x_26:
[----:B------:R2:W-:Y:S01]  /*1c50*/  @P4 SYNCS.ARRIVE.TRANS64 RZ, [UR7], R2 ;  /* 0x00000002ffff49a7 */ /* 0x0005e20008000007 */
[----:B------:R-:W-:Y:S02]  /*1c60*/  ULOP3.LUT UR4, UR37, 0x2, URZ, 0xfc, !UPT ;  /* 0x0000000225047892 */ /* 0x000fe4000f8efcff */
[----:B------:R-:W-:Y:S02]  /*1c70*/  UIADD3 UR29, UPT, UPT, UR29, 0x1, URZ ;  /* 0x000000011d1d7890 */ /* 0x000fe4000fffe0ff */
[----:B------:R-:W-:Y:S02]  /*1c80*/  UISETP.NE.AND UP0, UPT, UR4, 0x2, UPT ;  /* 0x000000020400788c */ /* 0x000fe4000bf05270 */
[----:B------:R-:W-:-:S07]  /*1c90*/  UISETP.NE.AND UP2, UPT, UR29, 0x1, UPT ;  /* 0x000000011d00788c */ /* 0x000fce000bf45270 */
[----:B------:R-:W-:Y:S05]  /*1ca0*/  BRA.U UP0, `(.L_x_28) ;  /* 0x0000000100047547 */ /* 0x000fea000b800000 */
[----:B------:R-:W-:Y:S05]  /*1cb0*/  BPT.TRAP 0x1 ;  /* 0x000000040000795c */ /* 0x000fea0000300000 */
.L_x_28:
[----:B------:R-:W-:Y:S04]  /*1cc0*/  BSSY.RECONVERGENT B0, `(.L_x_29) ;  /* 0x0000003000007945 */ /* 0x000fe80003800200 */
[----:B------:R-:W-:Y:S05]  /*1cd0*/  @!P3 BRA `(.L_x_30) ;  /* 0x000000000004b947 */ /* 0x000fea0003800000 */
[----:B------:R-:W-:Y:S05]  /*1ce0*/  BPT.TRAP 0x1 ;  /* 0x000000040000795c */ /* 0x000fea0000300000 */
.L_x_30:
[----:B------:R-:W-:Y:S05]  /*1cf0*/  BSYNC.RECONVERGENT B0 ;  /* 0x0000000000007941 */ /* 0x000fea0003800200 */
.L_x_29:
[----:B------:R-:W-:Y:S01]  /*1d00*/  UIADD3 UR4, UPT, UPT, UR6, 0x1, URZ ;  /* 0x0000000106047890 */ /* 0x000fe2000fffe0ff */
[----:B------:R-:W-:Y:S01]  /*1d10*/  BSSY.RECONVERGENT B0, `(.L_x_31) ;  /* 0x000003e000007945 */ /* 0x000fe20003800200 */
[----:B------:R-:W-:Y:S02]  /*1d20*/  ELECT P0, URZ, PT ;  /* 0x0000000000ff782f */ /* 0x000fe40003800000 */
[----:B------:R-:W-:-:S04]  /*1d30*/  UISETP.NE.AND UP0, UPT, UR4, 0x4, UPT ;  /* 0x000000040400788c */ /* 0x000fc8000bf05270 */
[----:B------:R-:W-:Y:S02]  /*1d40*/  USEL UR5, URZ, 0x1, UP0 ;  /* 0x00000001ff057887 */ /* 0x000fe40008000000 */
[----:B------:R-:W-:-:S04]  /*1d50*/  USEL UR23, UR4, URZ, UP0 ;  /* 0x000000ff04177287 */ /* 0x000fc80008000000 */
[----:B------:R-:W-:Y:S01]  /*1d60*/  ULEA UR4, UR23, UR22, 0x3 ;  /* 0x0000001617047291 */ /* 0x000fe2000f8e18ff */
[----:B------:R-:W-:-:S04]  /*1d70*/  LOP3.LUT R12, R12, UR5, RZ, 0x3c, !PT ;  /* 0x000000050c0c7c12 */ /* 0x000fc8000f8e3cff */
[----:B-1----:R-:W-:-:S04]  /*1d80*/  SHF.L.U32 R0, R12, 0x1f, RZ ;  /* 0x0000001f0c007819 */ /* 0x002fc800000006ff */
[----:B------:R1:W3:Y:S01]  /*1d90*/  SYNCS.PHASECHK.TRANS64.TRYWAIT P1, [UR4+0x20], R0 ;  /* 0x00002000ff0075a7 */ /* 0x0002e20008021104 */
[----:B------:R-:W-:Y:S05]  /*1da0*/  @!P0 BRA `(.L_x_32) ;  /* 0x0000000000d08947 */ /* 0x000fea0003800000 */
[----:B------:R-:W-:Y:S02]  /*1db0*/  ULEA UR32, UR6, UR31, 0xd ;  /* 0x0000001f06207291 */ /* 0x000fe4000f8e68ff */
[----:B------:R-:W-:Y:S02]  /*1dc0*/  UIADD3 UR4, UP1, UPT, UR54, 0x80, URZ ;  /* 0x0000008036047890 */ /* 0x000fe4000ff3e0ff */
[----:B------:R-:W-:Y:S02]  /*1dd0*/  ULEA UR32, UR32, UR22, 0x2 ;  /* 0x0000001620207291 */ /* 0x000fe4000f8e10ff */
[----:B------:R-:W-:Y:S02]  /*1de0*/  ULEA UR13, UR6, UR22, 0xe ;  /* 0x00000016060d7291 */ /* 0x000fe4000f8e70ff */
[----:B------:R-:W-:Y:S02]  /*1df0*/  UIADD3 UR14, UP0, UPT, UR54, 0x180, URZ ;  /* 0x00000180360e7890 */ /* 0x000fe4000ff1e0ff */
[----:B------:R-:W-:-:S02]  /*1e00*/  UIADD3 UR58, UPT, UPT, UR42, -0x40, URZ ;  /* 0xffffffc02a3a7890 */ /* 0x000fc4000fffe0ff */
[----:B------:R-:W-:Y:S02]  /*1e10*/  ULOP3.LUT UR57, UR7, 0xfefffff8, URZ, 0xc0, !UPT ;  /* 0xfefffff807397892 */ /* 0x000fe4000f8ec0ff */
[----:B------:R-:W-:Y:S02]  /*1e20*/  UIADD3.X UR5, UPT, UPT, URZ, UR55, URZ, UP1, !UPT ;  /* 0x00000037ff057290 */ /* 0x000fe40008ffe4ff */
[----:B------:R-:W-:Y:S02]  /*1e30*/  UIADD3 UR56, UPT, UPT, UR32, 0x6400, URZ ;  /* 0x0000640020387890 */ /* 0x000fe4000fffe0ff */
[----:B------:R-:W-:Y:S02]  /*1e40*/  UPRMT UR17, URZ, 0x5410, UR30 ;  /* 0x00005410ff117896 */ /* 0x000fe4000800001e */
[----:B------:R-:W-:Y:S02]  /*1e50*/  UIADD3 UR50, UPT, UPT, UR42, -0x20, URZ ;  /* 0xffffffe02a327890 */ /* 0x000fe4000fffe0ff */
[----:B------:R-:W-:-:S02]  /*1e60*/  UIADD3 UR48, UPT, UPT, UR32, 0x8400, URZ ;  /* 0x0000840020307890 */ /* 0x000fc4000fffe0ff */
[----:B------:R-:W-:Y:S02]  /*1e70*/  UIADD3 UR40, UPT, UPT, UR32, 0xa400, URZ ;  /* 0x0000a40020287890 */ /* 0x000fe4000fffe0ff */
[----:B------:R-:W-:Y:S02]  /*1e80*/  UIADD3 UR34, UPT, UPT, UR42, 0x20, URZ ;  /* 0x000000202a227890 */ /* 0x000fe4000fffe0ff */
[----:B------:R-:W-:Y:S02]  /*1e90*/  UIADD3 UR32, UPT, UPT, UR32, 0xc400, URZ ;  /* 0x0000c40020207890 */ /* 0x000fe4000fffe0ff */
[----:B------:R-:W-:Y:S02]  /*1ea0*/  UIADD3.X UR15, UPT, UPT, URZ, UR55, URZ, UP0, !UPT ;  /* 0x00000037ff0f7290 */ /* 0x000fe400087fe4ff */
[----:B------:R-:W-:Y:S02]  /*1eb0*/  UIADD3 UR24, UPT, UPT, UR13, 0x26400, URZ ;  /* 0x000264000d187890 */ /* 0x000fe4000fffe0ff */
[----:B------:R-:W-:Y:S01]  /*1ec0*/  UIADD3 UR8, UPT, UPT, UR13, 0x27400, URZ ;  /* 0x000274000d087890 */ /* 0x000fe2000fffe0ff */
[----:B------:R-:W-:Y:S01]  /*1ed0*/  UMOV UR46, 0x0 ;  /* 0x00000000002e7882 */ /* 0x000fe20000000000 */
[----:B------:R-:W-:Y:S01]  /*1ee0*/  UMOV UR47, 0x10000000 ;  /* 0x10000000002f7882 */ /* 0x000fe20000000000 */
[----:B------:R-:W-:Y:S01]  /*1ef0*/  UMOV UR51, UR59 ;  /* 0x0000003b00337c82 */ /* 0x000fe20008000000 */
[----:B------:R-:W-:Y:S01]  /*1f00*/  UMOV UR52, UR60 ;  /* 0x0000003c00347c82 */ /* 0x000fe20008000000 */
[----:B------:R-:W-:Y:S01]  /*1f10*/  UMOV UR49, UR57 ;  /* 0x0000003900317c82 */ /* 0x000fe20008000000 */
[----:B------:R-:W-:Y:S01]  /*1f20*/  UMOV UR43, UR59 ;  /* 0x0000003b002b7c82 */ /* 0x000fe20008000000 */
[----:B------:R-:W-:Y:S01]  /*1f30*/  UMOV UR44, UR60 ;  /* 0x0000003c002c7c82 */ /* 0x000fe20008000000 */
[----:B------:R-:W-:Y:S01]  /*1f40*/  UMOV UR41, UR57 ;  /* 0x0000003900297c82 */ /* 0x000fe20008000000 */
[----:B------:R-:W-:Y:S01]  /*1f50*/  UTMALDG.3D.MULTICAST.2CTA [UR56], [UR4], UR17, desc[UR46] ;  /* 0x00002e38040073b4 */ /* 0x000fe20008211811 */
[----:B------:R-:W-:Y:S01]  /*1f60*/  UMOV UR35, UR59 ;  /* 0x0000003b00237c82 */ /* 0x000fe20008000000 */
        /* <DEDUP_REMOVED lines=10> */
[----:B------:R-:W-:Y:S01]  /*2010*/  UIADD3 UR16, UPT, UPT, UR13, 0x28400, URZ ;  /* 0x000284000d107890 */ /* 0x000fe2000fffe0ff */
[----:B------:R-:W-:Y:S01]  /*2020*/  UMOV UR18, UR42 ;  /* 0x0000002a00127c82 */ /* 0x000fe20008000000 */
[----:B------:R-:W-:Y:S01]  /*2030*/  UMOV UR19, UR27 ;  /* 0x0000001b00137c82 */ /* 0x000fe20008000000 */
[----:B------:R-:W-:Y:S01]  /*2040*/  UTMALDG.3D.MULTICAST.2CTA [UR40], [UR4], UR17, desc[UR46] ;  /* 0x00002e28040073b4 */ /* 0x000fe20008211811 */
[----:B------:R-:W-:Y:S01]  /*2050*/  UMOV UR20, UR60 ;  /* 0x0000003c00147c82 */ /* 0x000fe20008000000 */
[----:B------:R4:W-:Y:S01]  /*2060*/  UTMALDG.3D.MULTICAST.2CTA [UR32], [UR4], UR17, desc[UR46] ;  /* 0x00002e20040073b4 */ /* 0x0009e20008211811 */
[----:B------:R-:W-:Y:S01]  /*2070*/  UTMALDG.3D.2CTA [UR24], [UR14], desc[UR46] ;  /* 0x00002e180e0075b4 */ /* 0x000fe20008211000 */
[----:B------:R2:W-:Y:S01]  /*2080*/  UTMALDG.3D.2CTA [UR8], [UR14], desc[UR46] ;  /* 0x00002e080e0075b4 */ /* 0x0005e20008211000 */
[----:B----4-:R-:W-:-:S02]  /*2090*/  UMOV UR17, UR57 ;  /* 0x0000003900117c82 */ /* 0x010fc40008000000 */
[----:B------:R4:W-:Y:S01]  /*20a0*/  UTMALDG.3D.2CTA [UR16], [UR14], desc[UR46] ;  /* 0x00002e100e0075b4 */ /* 0x0009e20008211000 */
[----:B--2---:R-:W-:Y:S01]  /*20b0*/  UIADD3 UR8, UPT, UPT, UR13, 0x29400, URZ ;  /* 0x000294000d087890 */ /* 0x004fe2000fffe0ff */
[----:B------:R-:W-:-:S08]  /*20c0*/  UMOV UR10, UR34 ;  /* 0x00000022000a7c82 */ /* 0x000fd00008000000 */
[----:B------:R4:W-:Y:S02]  /*20d0*/  UTMALDG.3D.2CTA [UR8], [UR14], desc[UR46] ;  /* 0x00002e080e0075b4 */ /* 0x0009e40008211000 */
[----:B----4-:R-:W-:Y:S01]  /*20e0*/  NOP ;  /* 0x0000000000007918 */ /* 0x010fe20000000000 */
.L_x_32:
[----:B------:R-:W-:Y:S05]  /*20f0*/  BSYNC.RECONVERGENT B0 ;  /* 0x0000000000007941 */ /* 0x000fea0003800200 */
.L_x_31:
[----:B------:R-:W-:Y:S01]  /*2100*/  UIADD3 UR42, UPT, UPT, UR42, 0x80, URZ ;  /* 0x000000802a2a7890 */ /* 0x000fe2000fffe0ff */
[----:B------:R-:W-:Y:S01]  /*2110*/  UMOV UR6, UR23 ;  /* 0x0000001700067c82 */ /* 0x000fe20008000000 */
[----:B------:R-:W-:Y:S01]  /*2120*/  UMOV UR21, UR38 ;  /* 0x0000002600157c82 */ /* 0x000fe20008000000 */
[----:B------:R-:W-:Y:S09]  /*2130*/  BRA.U UP2, `(.L_x_33) ;  /* 0xfffffff902ac7547 */ /* 0x000ff2000b83ffff */
.L_x_25:
[----:B------:R-:W-:Y:S01]  /*2140*/  ULEA UR4, UR23, UR22, 0x3 ;  /* 0x0000001617047291 */ /* 0x000fe2000f8e18ff */
[----:B-1----:R-:W-:Y:S01]  /*2150*/  SHF.L.U32 R0, R12, 0x1f, RZ ;  /* 0x0000001f0c007819 */ /* 0x002fe200000006ff */
[----:B------:R-:W-:Y:S01]  /*2160*/  @!P2 SYNCS.ARRIVE.TRANS64.A1T0 RZ, [UR22+0x78], RZ ;  /* 0x000078ffffffa9a7 */ /* 0x000fe20008100016 */
[----:B------:R-:W-:-:S06]  /*2170*/  UISETP.GT.AND UP0, UPT, UR65, UR64, UPT ;  /* 0x000000404100728c */ /* 0x000fcc000bf04270 */
[----:B--23--:R1:W2:Y:S03]  /*2180*/  SYNCS.PHASECHK.TRANS64.TRYWAIT P1, [UR4+0x20], R0 ;  /* 0x00002000ff0075a7 */ /* 0x00c2a60008021104 */
[----:B------:R-:W-:Y:S05]  /*2190*/  BRA.U !UP0, `(.L_x_34) ;  /* 0x0000000508587547 */ /* 0x000fea000b800000 */
[----:B------:R-:W-:Y:S01]  /*21a0*/  UIADD3 UR29, UPT, UPT, UR68, UR21, URZ ;  /* 0x00000015441d7290 */ /* 0x000fe2000fffe0ff */
[----:B------:R-:W-:-:S11]  /*21b0*/  UMOV UR6, UR23 ;  /* 0x0000001700067c82 */ /* 0x000fd60008000000 */
.L_x_42:
[----:B------:R-:W-:Y:S01]  /*21c0*/  ULEA UR7, UR6, UR22, 0x3 ;  /* 0x0000001606077291 */ /* 0x000fe2000f8e18ff */
[----:B--2---:R-:W-:Y:S01]  /*21d0*/  @P4 MOV R2, 0x18000 ;  /* 0x0001800000024802 */ /* 0x004fe20000000f00 */
[----:B--23--:R-:W-:Y:S10]  /*21e0*/  @P1 BRA `(.L_x_35) ;  /* 0x00000000000c1947 */ /* 0x00cff40003800000 */
[----:B------:R-:W-:-:S04]  /*21f0*/  SHF.L.U32 R3, R12, 0x1f, RZ ;  /* 0x0000001f0c037819 */ /* 0x000fc800000006ff */
[----:B------:R-:W2:Y:S02]  /*2200*/  SYNCS.PHASECHK.TRANS64.TRYWAIT P0, [UR7+0x20], R3 ;  /* 0x00002003ff0075a7 */ /* 0x000ea40008001107 */
[----:B--2---:R-:W-:Y:S05]  /*2210*/  @!P0 BRA `(.L_x_36) ;  /* 0x0000006400f08947 */ /* 0x004fea0003800000 */
.L_x_35:
[----:B------:R2:W-:Y:S01]  /*2220*/  @P4 SYNCS.ARRIVE.TRANS64 RZ, [UR7], R2 ;  /* 0x00000002ffff49a7 */ /* 0x0005e20008000007 */
[----:B------:R-:W-:-:S04]  /*2230*/  ULOP3.LUT UR4, UR37, 0x2, URZ, 0xfc, !UPT ;  /* 0x0000000225047892 */ /* 0x000fc8000f8efcff */
[----:B------:R-:W-:-:S09]  /*2240*/  UISETP.NE.AND UP0, UPT, UR4, 0x2, UPT ;  /* 0x000000020400788c */ /* 0x000fd2000bf05270 */
[----:B------:R-:W-:Y:S05]  /*2250*/  BRA.U UP0, `(.L_x_37) ;  /* 0x0000000100047547 */ /* 0x000fea000b800000 */
[----:B------:R-:W-:Y:S05]  /*2260*/  BPT.TRAP 0x1 ;  /* 0x000000040000795c */ /* 0x000fea0000300000 */
.L_x_37:
[----:B------:R-:W-:Y:S04]  /*2270*/  BSSY.RECONVERGENT B0, `(.L_x_38) ;  /* 0x0000003000007945 */ /* 0x000fe80003800200 */
[----:B------:R-:W-:Y:S05]  /*2280*/  @!P3 BRA `(.L_x_39) ;  /* 0x000000000004b947 */ /* 0x000fea0003800000 */
[----:B------:R-:W-:Y:S05]  /*2290*/  BPT.TRAP 0x1 ;  /* 0x000000040000795c */ /* 0x000fea0000300000 */
.L_x_39:
[----:B------:R-:W-:Y:S05]  /*22a0*/  BSYNC.RECONVERGENT B0 ;  /* 0x0000000000007941 */ /* 0x000fea0003800200 */
.L_x_38:
        /* <DEDUP_REMOVED lines=14> */
[----:B------:R-:W-:Y:S02]  /*2390*/  USHF.L.U32 UR58, UR21, 0x7, URZ ;  /* 0x00000007153a7899 */ /* 0x000fe400080006ff */
[----:B------:R-:W-:Y:S02]  /*23a0*/  ULEA UR13, UR6, UR22, 0xe ;  /* 0x00000016060d7291 */ /* 0x000fe4000f8e70ff */
[----:B------:R-:W-:-:S02]  /*23b0*/  UIADD3 UR14, UP0, UPT, UR54, 0x180, URZ ;  /* 0x00000180360e7890 */ /* 0x000fc4000ff1e0ff */
[----:B------:R-:W-:Y:S02]  /*23c0*/  ULOP3.LUT UR57, UR7, 0xfefffff8, URZ, 0xc0, !UPT ;  /* 0xfefffff807397892 */ /* 0x000fe4000f8ec0ff */
[----:B------:R-:W-:Y:S02]  /*23d0*/  UIADD3.X UR5, UPT, UPT, URZ, UR55, URZ, UP1, !UPT ;  /* 0x00000037ff057290 */ /* 0x000fe40008ffe4ff */
[----:B------:R-:W-:Y:S02]  /*23e0*/  UIADD3 UR56, UPT, UPT, UR32, 0x6400, URZ ;  /* 0x0000640020387890 */ /* 0x000fe4000fffe0ff */
[----:B------:R-:W-:Y:S02]  /*23f0*/  UPRMT UR16, URZ, 0x5410, UR30 ;  /* 0x00005410ff107896 */ /* 0x000fe4000800001e */
[----:B------:R-:W-:Y:S02]  /*2400*/  UIADD3 UR50, UPT, UPT, UR58, 0x20, URZ ;  /* 0x000000203a327890 */ /* 0x000fe4000fffe0ff */
[----:B------:R-:W-:-:S02]  /*2410*/  UIADD3 UR48, UPT, UPT, UR32, 0x8400, URZ ;  /* 0x0000840020307890 */ /* 0x000fc4000fffe0ff */
[----:B------:R-:W-:Y:S02]  /*2420*/  UIADD3 UR42, UPT, UPT, UR58, 0x40, URZ ;  /* 0x000000403a2a7890 */ /* 0x000fe4000fffe0ff */
[----:B------:R-:W-:Y:S02]  /*2430*/  UIADD3 UR40, UPT, UPT, UR32, 0xa400, URZ ;  /* 0x0000a40020287890 */ /* 0x000fe4000fffe0ff */
[----:B------:R-:W-:Y:S02]  /*2440*/  UIADD3 UR34, UPT, UPT, UR58, 0x60, URZ ;  /* 0x000000603a227890 */ /* 0x000fe4000fffe0ff */
[----:B------:R-:W-:Y:S02]  /*2450*/  UIADD3 UR32, UPT, UPT, UR32, 0xc400, URZ ;  /* 0x0000c40020207890 */ /* 0x000fe4000fffe0ff */
[----:B------:R-:W-:Y:S02]  /*2460*/  UIADD3.X UR15, UPT, UPT, URZ, UR55, URZ, UP0, !UPT ;  /* 0x00000037ff0f7290 */ /* 0x000fe400087fe4ff */
[----:B------:R-:W-:-:S02]  /*2470*/  UIADD3 UR24, UPT, UPT, UR13, 0x26400, URZ ;  /* 0x000264000d187890 */ /* 0x000fc4000fffe0ff */
        /* <DEDUP_REMOVED lines=26> */
[----:B------:R4:W-:Y:S01]  /*2620*/  UTMALDG.3D.MULTICAST.2CTA [UR32], [UR4], UR16, desc[UR46] ;  /* 0x00002e20040073b4 */ /* 0x0009e20008211810 */
[----:B------:R-:W-:Y:S01]  /*2630*/  UTMALDG.3D.2CTA [UR24], [UR14], desc[UR46] ;  /* 0x00002e180e0075b4 */ /* 0x000fe20008211000 */
[----:B------:R2:W-:Y:S01]  /*2640*/  UTMALDG.3D.2CTA [UR8], [UR14], desc[UR46] ;  /* 0x00002e080e0075b4 */ /* 0x0005e20008211000 */
[----:B----4-:R-:W-:-:S09]  /*2650*/  UIADD3 UR16, UPT, UPT, UR13, 0x28400, URZ ;  /* 0x000284000d107890 */ /* 0x010fd2000fffe0ff */
[----:B------:R4:W-:Y:S01]  /*2660*/  UTMALDG.3D.2CTA [UR16], [UR14], desc[UR46] ;  /* 0x00002e100e0075b4 */ /* 0x0009e20008211000 */
[----:B--2---:R-:W-:Y:S01]  /*2670*/  UIADD3 UR8, UPT, UPT, UR13, 0x29400, URZ ;  /* 0x000294000d087890 */ /* 0x004fe2000fffe0ff */
[----:B------:R-:W-:-:S08]  /*2680*/  UMOV UR10, UR34 ;  /* 0x00000022000a7c82 */ /* 0x000fd00008000000 */
[----:B------:R4:W-:Y:S02]  /*2690*/  UTMALDG.3D.2CTA [UR8], [UR14], desc[UR46] ;  /* 0x00002e080e0075b4 */ /* 0x0009e40008211000 */
[----:B----4-:R-:W-:Y:S01]  /*26a0*/  NOP ;  /* 0x0000000000007918 */ /* 0x010fe20000000000 */
.L_x_41:
[----:B------:R-:W-:Y:S05]  /*26b0*/  BSYNC.RECONVERGENT B0 ;  /* 0x0000000000007941 */ /* 0x000fea0003800200 */
.L_x_40:
[----:B------:R-:W-:Y:S01]  /*26c0*/  UIADD3 UR21, UPT, UPT, UR21, 0x1, URZ ;  /* 0x0000000115157890 */ /* 0x000fe2000fffe0ff */
[----:B------:R-:W-:-:S03]  /*26d0*/  UMOV UR6, UR23 ;  /* 0x0000001700067c82 */ /* 0x000fc60008000000 */
[----:B------:R-:W-:-:S09]  /*26e0*/  UISETP.NE.AND UP0, UPT, UR21, UR29, UPT ;  /* 0x0000001d1500728c */ /* 0x000fd2000bf05270 */
[----:B------:R-:W-:Y:S05]  /*26f0*/  BRA.U UP0, `(.L_x_42) ;  /* 0xfffffff900b07547 */ /* 0x000fea000b83ffff */
.L_x_34:
[C---:B------:R-:W-:Y:S01]  /*2700*/  LEA R3, R11.reuse, UR22, 0x3 ;  /* 0x000000160b037c11 */ /* 0x040fe2000f8e18ff */
[----:B------:R-:W-:Y:S01]  /*2710*/  NOP ;  /* 0x0000000000007918 */ /* 0x000fe20000000000 */
[----:B-1----:R-:W-:Y:S02]  /*2720*/  SHF.L.U32 R0, R10, 0x1f, RZ ;  /* 0x0000001f0a007819 */ /* 0x002fe400000006ff */
[----:B------:R-:W-:Y:S02]  /*2730*/  LEA R5, R11, UR22, 0x4 ;  /* 0x000000160b057c11 */ /* 0x000fe4000f8e20ff */
[----:B------:R-:W1:Y:S02]  /*2740*/  SYNCS.PHASECHK.TRANS64.TRYWAIT P0, [R3+URZ+0x80], R0 ;  /* 0x00008000030075a7 */ /* 0x000e6400080011ff */
[----:B-1----:R-:W-:Y:S05]  /*2750*/  @!P0 BRA `(.L_x_43) ;  /* 0x0000006000b88947 */ /* 0x002fea0003800000 */
.L_x_140:
[----:B------:R-:W4:Y:S01]  /*2760*/  LDS.128 R4, [R5+0x110] ;  /* 0x0001100005047984 */ /* 0x000f220000000c00 */
[----:B------:R-:W-:Y:S01]  /*2770*/  UISETP.GE.AND UP0, UPT, UR39, 0x1, UPT ;  /* 0x000000012700788c */ /* 0x000fe2000bf06270 */
[----:B------:R-:W-:Y:S01]  /*2780*/  @!PT LDS RZ, [RZ] ;  /* 0x00000000fffff984 */ /* 0x000fe20000000800 */
[----:B------:R-:W-:Y:S01]  /*2790*/  @!PT LDS RZ, [RZ] ;  /* 0x00000000fffff984 */ /* 0x000fe20000000800 */
[----:B------:R-:W-:Y:S01]  /*27a0*/  @!PT LDS RZ, [RZ] ;  /* 0x00000000fffff984 */ /* 0x000fe20000000800 */
[----:B------:R-:W-:Y:S01]  /*27b0*/  @!PT LDS RZ, [RZ] ;  /* 0x00000000fffff984 */ /* 0x000fe20000000800 */
[----:B------:R1:W-:Y:S06]  /*27c0*/  MEMBAR.ALL.CTA ;  /* 0x0000000000007992 */ /* 0x0003ec0000008000 */
[----:B-1----:R-:W1:Y:S01]  /*27d0*/  FENCE.VIEW.ASYNC.S ;  /* 0x00000000000073c6 */ /* 0x002e620000000000 */
[----:B----4-:R-:W-:-:S13]  /*27e0*/  LOP3.LUT P0, RZ, R6, 0x1, RZ, 0xc0, !PT ;  /* 0x0000000106ff7812 */ /* 0x010fda000780c0ff */
[----:B-1----:R-:W-:Y:S01]  /*27f0*/  VOTEU.ANY UP1, P0 ;  /* 0x0000000000ff7886 */ /* 0x002fe20000020100 */
[----:B------:R-:W-:-:S13]  /*2800*/  PLOP3.LUT P0, PT, PT, PT, UP1, 0x80, 0x8 ;  /* 0x000000000008781c */ /* 0x000fda0003f0f018 */
[----:B------:R-:W-:Y:S02]  /*2810*/  @P0 LOP3.LUT R0, R5, 0xffff, RZ, 0xc0, !PT ;  /* 0x0000ffff05000812 */ /* 0x000fe400078ec0ff */
[----:B--2---:R-:W-:Y:S02]  /*2820*/  @P0 MOV R2, R4 ;  /* 0x0000000400020202 */ /* 0x004fe40000000f00 */
[----:B------:R-:W-:Y:S01]  /*2830*/  @P0 R2UR UR5, R0 ;  /* 0x00000000000502ca */ /* 0x000fe200000e0000 */
[----:B------:R-:W-:Y:S01]  /*2840*/  VIADD R0, R3, 0x90 ;  /* 0x0000009003007836 */ /* 0x000fe20000000000 */
[----:B------:R-:W-:Y:S02]  /*2850*/  @P0 SHF.R.U32.HI R4, RZ, 0x10, R5 ;  /* 0x00000010ff040819 */ /* 0x000fe40000011605 */
[----:B------:R-:W-:Y:S02]  /*2860*/  @P0 R2UR UR6, R2 ;  /* 0x00000000020602ca */ /* 0x000fe400000e0000 */
[----:B------:R-:W-:-:S02]  /*2870*/  PRMT R0, RZ, 0x654, R0 ;  /* 0x00000654ff007816 */ /* 0x000fc40000000000 */
[----:B------:R-:W-:Y:S02]  /*2880*/  @P0 R2UR UR4, R4 ;  /* 0x00000000040402ca */ /* 0x000fe400000e0000 */
[----:B------:R1:W-:Y:S03]  /*2890*/  SYNCS.ARRIVE.TRANS64.RED.A1T0 RZ, [R0+URZ], RZ ;  /* 0x000000ff00ff79a7 */ /* 0x0003e600081004ff */
[----:B------:R-:W-:-:S04]  /*28a0*/  @UP1 UMOV UR45, UR5 ;  /* 0x00000005002d1c82 */ /* 0x000fc80008000000 */
[----:B------:R-:W-:-:S04]  /*28b0*/  @UP1 UMOV UR53, UR6 ;  /* 0x0000000600351c82 */ /* 0x000fc80008000000 */
[----:B------:R-:W-:Y:S01]  /*28c0*/  @UP1 UMOV UR60, UR4 ;  /* 0x00000004003c1c82 */ /* 0x000fe20008000000 */
[----:B------:R-:W-:Y:S05]  /*28d0*/  BRA.U !UP0, `(.L_x_44) ;  /* 0x0000000108d47547 */ /* 0x000fea000b800000 */
[----:B------:R-:W2:Y:S01]  /*28e0*/  LDCU.128 UR12, c[0x0][0xb10] ;  /* 0x00016200ff0c77ac */ /* 0x000ea20008000c00 */
[----:B------:R-:W4:Y:S01]  /*28f0*/  LDCU UR21, c[0x0][0xb20] ;  /* 0x00016400ff1577ac */ /* 0x000f220008000800 */
[----:B------:R-:W3:Y:S01]  /*2900*/  LDCU UR20, c[0x0][0xb0c] ;  /* 0x00016180ff1477ac */ /* 0x000ee20008000800 */
[----:B------:R-:W1:Y:S01]  /*2910*/  LDCU.64 UR8, c[0x0][0xb28] ;  /* 0x00016500ff0877ac */ /* 0x000e620008000a00 */
[----:B------:R-:W-:Y:S02]  /*2920*/  UISETP.NE.AND UP3, UPT, UR39, 0x1, UPT ;  /* 0x000000012700788c */ /* 0x000fe4000bf65270 */
[----:B--2---:R-:W-:Y:S02]  /*2930*/  UIMAD.WIDE.U32 UR6, UR62, UR15, URZ ;  /* 0x0000000f3e0672a5 */ /* 0x004fe4000f8e00ff */
[----:B------:R-:W-:Y:S02]  /*2940*/  UIMAD.WIDE.U32 UR4, UR63, UR12, URZ ;  /* 0x0000000c3f0472a5 */ /* 0x000fe4000f8e00ff */
[----:B------:R-:W-:-:S02]  /*2950*/  UISETP.NE.AND UP0, UPT, UR14, 0x1, UPT ;  /* 0x000000010e00788c */ /* 0x000fc4000bf05270 */
[----:B------:R-:W-:Y:S01]  /*2960*/  UIMAD.WIDE.U32 UR18, UR45, UR15, URZ ;  /* 0x0000000f2d1272a5 */ /* 0x000fe2000f8e00ff */
[----:B------:R-:W-:Y:S02]  /*2970*/  UMOV UR6, UR7 ;  /* 0x0000000700067c82 */ /* 0x000fe40008000000 */
[----:B------:R-:W-:Y:S01]  /*2980*/  UMOV UR4, UR5 ;  /* 0x0000000500047c82 */ /* 0x000fe20008000000 */
[----:B----4-:R-:W-:Y:S02]  /*2990*/  USHF.R.U32.HI UR6, URZ, UR21, UR6 ;  /* 0x00000015ff067299 */ /* 0x010fe40008011606 */
[----:B---3--:R-:W-:Y:S02]  /*29a0*/  UISETP.NE.AND UP2, UPT, UR20, 0x1, UPT ;  /* 0x000000011400788c */ /* 0x008fe4000bf45270 */
[----:B------:R-:W-:Y:S02]  /*29b0*/  USHF.R.U32.HI UR4, URZ, UR13, UR4 ;  /* 0x0000000dff047299 */ /* 0x000fe40008011604 */
[----:B------:R-:W-:-:S02]  /*29c0*/  USEL UR5, UR62, UR6, !UP0 ;  /* 0x000000063e057287 */ /* 0x000fc4000c000000 */
[----:B------:R-:W-:Y:S02]  /*29d0*/  USEL UR6, UR63, UR4, !UP2 ;  /* 0x000000043f067287 */ /* 0x000fe4000d000000 */
[----:B-1----:R-:W-:Y:S01]  /*29e0*/  UIMAD.WIDE.U32 UR10, UR5, UR8, URZ ;  /* 0x00000008050a72a5 */ /* 0x002fe2000f8e00ff */
[----:B------:R-:W-:Y:S01]  /*29f0*/  UMOV UR4, UR19 ;  /* 0x0000001300047c82 */ /* 0x000fe20008000000 */
[----:B------:R-:W-:Y:S02]  /*2a00*/  UIMAD.WIDE.U32 UR16, UR53, UR12, URZ ;  /* 0x0000000c351072a5 */ /* 0x000fe4000f8e00ff */
[----:B------:R-:W-:-:S03]  /*2a10*/  UIMAD.WIDE.U32 UR18, UR6, UR8, URZ ;  /* 0x00000008061272a5 */ /* 0x000fc6000f8e00ff */
[----:B------:R-:W-:Y:S01]  /*2a20*/  UMOV UR10, UR11 ;  /* 0x0000000b000a7c82 */ /* 0x000fe20008000000 */
[----:B------:R-:W-:Y:S02]  /*2a30*/  USHF.R.U32.HI UR4, URZ, UR21, UR4 ;  /* 0x00000015ff047299 */ /* 0x000fe40008011604 */
[----:B------:R-:W-:Y:S01]  /*2a40*/  @UP3 USHF.R.U32.HI UR5, URZ, UR9, UR10 ;  /* 0x00000009ff053299 */ /* 0x000fe2000801160a */
[----:B------:R-:W-:Y:S01]  /*2a50*/  UMOV UR16, UR17 ;  /* 0x0000001100107c82 */ /* 0x000fe20008000000 */
[----:B------:R-:W-:Y:S01]  /*2a60*/  UMOV UR18, UR19 ;  /* 0x0000001300127c82 */ /* 0x000fe20008000000 */
[----:B------:R-:W-:Y:S02]  /*2a70*/  USHF.R.U32.HI UR13, URZ, UR13, UR16 ;  /* 0x0000000dff0d7299 */ /* 0x000fe40008011610 */
[----:B------:R-:W-:Y:S02]  /*2a80*/  USEL UR4, UR45, UR4, !UP0 ;  /* 0x000000042d047287 */ /* 0x000fe4000c000000 */
[----:B------:R-:W-:-:S02]  /*2a90*/  @UP3 USHF.R.U32.HI UR6, URZ, UR9, UR18 ;  /* 0x00000009ff063299 */ /* 0x000fc40008011612 */
[----:B------:R-:W-:Y:S02]  /*2aa0*/  UIMAD UR7, UR39, UR5, URZ ;  /* 0x00000005270772a4 */ /* 0x000fe4000f8e02ff */
[----:B------:R-:W-:Y:S02]  /*2ab0*/  USEL UR5, UR53, UR13, !UP2 ;  /* 0x0000000d35057287 */ /* 0x000fe4000d000000 */
[----:B------:R-:W-:Y:S02]  /*2ac0*/  UIMAD UR10, UR39, UR6, URZ ;  /* 0x00000006270a72a4 */ /* 0x000fe4000f8e02ff */
[----:B------:R-:W-:Y:S02]  /*2ad0*/  UISETP.GE.AND UP0, UPT, UR4, UR7, UPT ;  /* 0x000000070400728c */ /* 0x000fe4000bf06270 */
[----:B------:R-:W-:Y:S02]  /*2ae0*/  UIMAD.WIDE.U32 UR12, UR4, UR8, URZ ;  /* 0x00000008040c72a5 */ /* 0x000fe4000f8e00ff */
[----:B------:R-:W-:-:S02]  /*2af0*/  UISETP.GE.OR UP0, UPT, UR5, UR10, UP0 ;  /* 0x0000000a0500728c */ /* 0x000fc40008706670 */
        /* <DEDUP_REMOVED lines=19> */
.L_x_44:
[----:B------:R-:W2:Y:S02]  /*2c30*/  LDCU UR4, c[0x0][0xb30] ;  /* 0x00016600ff0477ac */ /* 0x000ea40008000800 */
[----:B--2---:R-:W-:-:S09]  /*2c40*/  UISETP.NE.AND UP0, UPT, UR4, 0x1, UPT ;  /* 0x000000010400788c */ /* 0x004fd2000bf05270 */
[----:B------:R-:W-:Y:S05]  /*2c50*/  BRA.U UP0, `(.L_x_45) ;  /* 0x0000000100447547 */ /* 0x000fea000b800000 */
[----:B------:R-:W2:Y:S01]  /*2c60*/  LDCU.128 UR8, c[0x0][0xb10] ;  /* 0x00016200ff0877ac */ /* 0x000ea20008000c00 */
[----:B------:R-:W4:Y:S01]  /*2c70*/  LDCU UR12, c[0x0][0xb0c] ;  /* 0x00016180ff0c77ac */ /* 0x000f220008000800 */
[----:B------:R-:W1:Y:S01]  /*2c80*/  LDCU UR13, c[0x0][0xb20] ;  /* 0x00016400ff0d77ac */ /* 0x000e620008000800 */
[----:B--2---:R-:W-:Y:S02]  /*2c90*/  UIMAD.WIDE.U32 UR6, UR53, UR8, URZ ;  /* 0x00000008350672a5 */ /* 0x004fe4000f8e00ff */
[----:B------:R-:W-:Y:S02]  /*2ca0*/  UIMAD.WIDE.U32 UR4, UR45, UR11, URZ ;  /* 0x0000000b2d0472a5 */ /* 0x000fe4000f8e00ff */
[----:B----4-:R-:W-:Y:S02]  /*2cb0*/  UISETP.NE.AND UP2, UPT, UR12, 0x1, UPT ;  /* 0x000000010c00788c */ /* 0x010fe4000bf45270 */
[----:B------:R-:W-:Y:S01]  /*2cc0*/  UISETP.NE.AND UP0, UPT, UR10, 0x1, UPT ;  /* 0x000000010a00788c */ /* 0x000fe2000bf05270 */
[----:B------:R-:W-:-:S02]  /*2cd0*/  UMOV UR6, UR7 ;  /* 0x0000000700067c82 */ /* 0x000fc40008000000 */
[----:B------:R-:W-:Y:S01]  /*2ce0*/  UMOV UR4, UR5 ;  /* 0x0000000500047c82 */ /* 0x000fe20008000000 */
[----:B------:R-:W-:Y:S02]  /*2cf0*/  USHF.R.U32.HI UR6, URZ, UR9, UR6 ;  /* 0x00000009ff067299 */ /* 0x000fe40008011606 */
[----:B-1----:R-:W-:Y:S02]  /*2d00*/  USHF.R.U32.HI UR4, URZ, UR13, UR4 ;  /* 0x0000000dff047299 */ /* 0x002fe40008011604 */
[----:B------:R-:W-:Y:S02]  /*2d10*/  USEL UR5, UR53, UR6, !UP2 ;  /* 0x0000000635057287 */ /* 0x000fe4000d000000 */
[----:B------:R-:W-:-:S04]  /*2d20*/  USEL UR4, UR45, UR4, !UP0 ;  /* 0x000000042d047287 */ /* 0x000fc8000c000000 */
[----:B------:R-:W-:Y:S02]  /*2d30*/  UIADD3 UR6, UPT, UPT, UR5, -UR4, URZ ;  /* 0x8000000405067290 */ /* 0x000fe4000fffe0ff */
[----:B------:R-:W-:Y:S02]  /*2d40*/  UIADD3 UR4, UPT, UPT, -UR5, UR4, URZ ;  /* 0x0000000405047290 */ /* 0x000fe4000fffe1ff */
[----:B------:R-:W-:Y:S02]  /*2d50*/  UIMAD UR45, UR6, UR10, UR45 ;  /* 0x0000000a062d72a4 */ /* 0x000fe4000f8e022d */
[----:B------:R-:W-:-:S12]  /*2d60*/  UIMAD UR53, UR4, UR12, UR53 ;  /* 0x0000000c043572a4 */ /* 0x000fd8000f8e0235 */
.L_x_45:
[----:B------:R-:W-:Y:S01]  /*2d70*/  VIADD R11, R11, 0x1 ;  /* 0x000000010b0b7836 */ /* 0x000fe20000000000 */
[----:B------:R-:W-:Y:S02]  /*2d80*/  R2UR UR5, R59 ;  /* 0x000000003b0572ca */ /* 0x000fe400000e0000 */
[----:B------:R-:W-:Y:S02]  /*2d90*/  R2UR UR4, R58 ;  /* 0x000000003a0472ca */ /* 0x000fe400000e0000 */
[C---:B------:R-:W-:Y:S02]  /*2da0*/  ISETP.NE.AND P0, PT, R11.reuse, 0x2, PT ;  /* 0x000000020b00780c */ /* 0x040fe40003f05270 */
[----:B------:R-:W-:Y:S02]  /*2db0*/  PLOP3.LUT P2, PT, PT, PT, PT, 0x80, 0x8 ;  /* 0x000000000008781c */ /* 0x000fe40003f4f070 */
[----:B------:R-:W-:Y:S02]  /*2dc0*/  SEL R3, RZ, 0x1, P0 ;  /* 0x00000001ff037807 */ /* 0x000fe40000000000 */
[----:B------:R-:W-:-:S02]  /*2dd0*/  SEL R11, R11, RZ, P0 ;  /* 0x000000ff0b0b7207 */ /* 0x000fc40000000000 */
[----:B------:R-:W-:Y:S01]  /*2de0*/  LOP3.LUT R10, R10, R3, RZ, 0x3c, !PT ;  /* 0x000000030a0a7212 */ /* 0x000fe200078e3cff */
[----:B------:R-:W-:Y:S02]  /*2df0*/  UIADD3 UR20, UPT, UPT, UR53, UR5, URZ ;  /* 0x0000000535147290 */ /* 0x000fe4000fffe0ff */
[----:B------:R-:W-:Y:S01]  /*2e00*/  UIADD3 UR21, UPT, UPT, UR45, UR4, URZ ;  /* 0x000000042d157290 */ /* 0x000fe2000fffe0ff */
[----:B------:R-:W-:Y:S11]  /*2e10*/  BRA.U UP1, `(.L_x_46) ;  /* 0xffffffe901f47547 */ /* 0x000ff6000b83ffff */
[----:B------:R-:W-:Y:S01]  /*2e20*/  UIADD3 UR22, UPT, UPT, UR22, 0x20, URZ ;  /* 0x0000002016167890 */ /* 0x000fe2000fffe0ff */
[----:B------:R-:W-:-:S03]  /*2e30*/  SHF.L.U32 R3, R12, 0x1f, RZ ;  /* 0x0000001f0c037819 */ /* 0x000fc600000006ff */
[----:B------:R-:W-:-:S09]  /*2e40*/  ULEA UR4, UR23, UR22, 0x3 ;  /* 0x0000001617047291 */ /* 0x000fd2000f8e18ff */
[----:B------:R-:W2:Y:S02]  /*2e50*/  SYNCS.PHASECHK.TRANS64.TRYWAIT P0, [UR4], R3 ;  /* 0x00000003ff0075a7 */ /* 0x000ea40008001104 */
[----:B--2---:R-:W-:Y:S05]  /*2e60*/  @!P0 BRA `(.L_x_47) ;  /* 0x0000005c00088947 */ /* 0x004fea0003800000 */
.L_x_142:
[----:B------:R-:W-:-:S04]  /*2e70*/  UIADD3 UR4, UPT, UPT, UR23, 0x1, URZ ;  /* 0x0000000117047890 */ /* 0x000fc8000fffe0ff */
[----:B------:R-:W-:-:S04]  /*2e80*/  UISETP.NE.AND UP0, UPT, UR4, 0x4, UPT ;  /* 0x000000040400788c */ /* 0x000fc8000bf05270 */
[----:B------:R-:W-:Y:S02]  /*2e90*/  USEL UR6, URZ, 0x1, UP0 ;  /* 0x00000001ff067887 */ /* 0x000fe40008000000 */
[----:B------:R-:W-:-:S04]  /*2ea0*/  USEL UR4, UR4, URZ, UP0 ;  /* 0x000000ff04047287 */ /* 0x000fc80008000000 */
[----:B------:R-:W-:Y:S01]  /*2eb0*/  ULEA UR5, UR4, UR22, 0x3 ;  /* 0x0000001604057291 */ /* 0x000fe2000f8e18ff */
[----:B------:R-:W-:-:S04]  /*2ec0*/  LOP3.LUT R2, R12, UR6, RZ, 0x3c, !PT ;  /* 0x000000060c027c12 */ /* 0x000fc8000f8e3cff */
[----:B-1----:R-:W-:-:S04]  /*2ed0*/  SHF.L.U32 R3, R2, 0x1f, RZ ;  /* 0x0000001f02037819 */ /* 0x002fc800000006ff */
[----:B------:R-:W1:Y:S02]  /*2ee0*/  SYNCS.PHASECHK.TRANS64.TRYWAIT P0, [UR5], R3 ;  /* 0x00000003ff0075a7 */ /* 0x000e640008001105 */
[----:B-1----:R-:W-:Y:S05]  /*2ef0*/  @!P0 BRA `(.L_x_48) ;  /* 0x0000005800fc8947 */ /* 0x002fea0003800000 */
.L_x_144:
        /* <DEDUP_REMOVED lines=9> */
.L_x_146:
[----:B------:R-:W-:-:S04]  /*2f90*/  UIADD3 UR4, UPT, UPT, UR4, 0x1, URZ ;  /* 0x0000000104047890 */ /* 0x000fc8000fffe0ff */
[----:B------:R-:W-:-:S04]  /*2fa0*/  UISETP.NE.AND UP0, UPT, UR4, 0x4, UPT ;  /* 0x000000040400788c */ /* 0x000fc8000bf05270 */
[----:B------:R-:W-:Y:S02]  /*2fb0*/  USEL UR5, URZ, 0x1, UP0 ;  /* 0x00000001ff057887 */ /* 0x000fe40008000000 */
[----:B------:R-:W-:-:S04]  /*2fc0*/  USEL UR4, UR4, URZ, UP0 ;  /* 0x000000ff04047287 */ /* 0x000fc80008000000 */
[----:B------:R-:W-:Y:S01]  /*2fd0*/  ULEA UR4, UR4, UR22, 0x3 ;  /* 0x0000001604047291 */ /* 0x000fe2000f8e18ff */
[----:B-1----:R-:W-:-:S04]  /*2fe0*/  LOP3.LUT R3, R2, UR5, RZ, 0x3c, !PT ;  /* 0x0000000502037c12 */ /* 0x002fc8000f8e3cff */
[----:B------:R-:W-:Y:S01]  /*2ff0*/  SHF.L.U32 R3, R3, 0x1f, RZ ;  /* 0x0000001f03037819 */ /* 0x000fe200000006ff */
[----:B------:R-:W-:-:S07]  /*3000*/  IMAD.U32 R0, RZ, RZ, UR4 ;  /* 0x00000004ff007e24 */ /* 0x000fce000f8e00ff */
.L_x_50:
[----:B-1----:R1:W2:Y:S02]  /*3010*/  SYNCS.PHASECHK.TRANS64.TRYWAIT P0, [R0+URZ], R3 ;  /* 0x00000003000075a7 */ /* 0x0022a400080011ff */
[----:B--2---:R-:W-:Y:S05]  /*3020*/  @!P0 NANOSLEEP.SYNCS 0x989680 ;  /* 0x009896800000895d */ /* 0x004fea0003900000 */
[----:B------:R-:W2:Y:S02]  /*3030*/  @!P0 SYNCS.PHASECHK.TRANS64 P0, [R0+URZ], R3 ;  /* 0x00000003000085a7 */ /* 0x000ea400080010ff */
[----:B--2---:R-:W-:Y:S05]  /*3040*/  @P0 EXIT ;  /* 0x000000000000094d */ /* 0x004fea0003800000 */
[----:B------:R-:W-:Y:S05]  /*3050*/  BRA `(.L_x_50) ;  /* 0xfffffffc00ec7947 */ /* 0x000fea000383ffff */
.L_x_22:
[----:B------:R-:W-:-:S04]  /*3060*/  UISETP.NE.AND UP0, UPT, UR61, URZ, UPT ;  /* 0x000000ff3d00728c */ /* 0x000fc8000bf05270 */
[----:B------:R-:W-:-:S09]  /*3070*/  UISETP.NE.OR UP0, UPT, UR18, 0x1, UP0 ;  /* 0x000000011200788c */ /* 0x000fd20008705670 */
[----:B------:R-:W-:Y:S05]  /*3080*/  BRA.U UP0, `(.L_x_51) ;  /* 0x00000005004c7547 */ /* 0x000fea000b800000 */
[----:B------:R-:W-:Y:S01]  /*3090*/  HFMA2 R3, -RZ, RZ, 0, 0 ;  /* 0x00000000ff037431 */ /* 0x000fe200000001ff */
[----:B------:R-:W-:Y:S01]  /*30a0*/  ISETP.GE.U32.AND P2, PT, R5, 0x4, PT ;  /* 0x000000040500780c */ /* 0x000fe20003f46070 */
[----:B------:R-:W-:Y:S01]  /*30b0*/  IMAD.MOV.U32 R12, RZ, RZ, 0x1 ;  /* 0x00000001ff0c7424 */ /* 0x000fe200078e00ff */
[----:B------:R-:W-:Y:S01]  /*30c0*/  CS2R R6, SRZ ;  /* 0x0000000000067805 */ /* 0x000fe2000001ff00 */
[----:B------:R-:W-:Y:S01]  /*30d0*/  IMAD.MOV.U32 R4, RZ, RZ, RZ ;  /* 0x000000ffff047224 */ /* 0x000fe200078e00ff */
[----:B------:R-:W-:Y:S01]  /*30e0*/  UMOV UR6, 0x400 ;  /* 0x0000040000067882 */ /* 0x000fe20000000000 */
[----:B------:R-:W-:Y:S01]  /*30f0*/  UMOV UR5, URZ ;  /* 0x000000ff00057c82 */ /* 0x000fe20008000000 */
[----:B------:R-:W-:-:S12]  /*3100*/  ULEA UR6, UR61, UR6, 0x18 ;  /* 0x000000063d067291 */ /* 0x000fd8000f8ec0ff */
.L_x_55:
[----:B------:R-:W-:Y:S02]  /*3110*/  LEA R0, R3, UR6, 0x3 ;  /* 0x0000000603007c11 */ /* 0x000fe4000f8e18ff */
[----:B------:R-:W-:-:S03]  /*3120*/  SHF.L.U32 R9, R4, 0x1f, RZ ;  /* 0x0000001f04097819 */ /* 0x000fc600000006ff */
[----:B------:R-:W-:Y:S01]  /*3130*/  VIADD R8, R0, 0xf0 ;  /* 0x000000f000087836 */ /* 0x000fe20000000000 */
[----:B------:R-:W1:Y:S02]  /*3140*/  SYNCS.PHASECHK.TRANS64.TRYWAIT P0, [R0+URZ+0xe0], R9 ;  /* 0x0000e009000075a7 */ /* 0x000e6400080011ff */
[----:B-1----:R-:W-:Y:S05]  /*3150*/  @!P0 BRA `(.L_x_52) ;  /* 0x0000005800948947 */ /* 0x002fea0003800000 */
.L_x_147:
[----:B------:R-:W-:Y:S01]  /*3160*/  ULEA UR4, UR5, UR6, 0x3 ;  /* 0x0000000605047291 */ /* 0x000fe2000f8e18ff */
[----:B------:R-:W-:Y:S01]  /*3170*/  PRMT R8, RZ, 0x654, R8 ;  /* 0x00000654ff087816 */ /* 0x000fe20000000008 */
[----:B-1----:R-:W-:Y:S01]  /*3180*/  @!P2 IMAD.MOV.U32 R9, RZ, RZ, 0x10 ;  /* 0x00000010ff09a424 */ /* 0x002fe200078e00ff */
[----:B------:R-:W-:Y:S01]  /*3190*/  SHF.L.U32 R11, R12, 0x1f, RZ ;  /* 0x0000001f0c0b7819 */ /* 0x000fe200000006ff */
[----:B------:R-:W-:Y:S01]  /*31a0*/  UIADD3 UR7, UPT, UPT, UR4, 0x80, URZ ;  /* 0x0000008004077890 */ /* 0x000fe2000fffe0ff */
[----:B------:R1:W-:Y:S05]  /*31b0*/  SYNCS.ARRIVE.TRANS64.RED.A1T0 RZ, [R8+URZ], RZ ;  /* 0x000000ff08ff79a7 */ /* 0x0003ea00081004ff */
[----:B------:R-:W-:Y:S01]  /*31c0*/  IMAD.U32 R0, RZ, RZ, UR7 ;  /* 0x00000007ff007e24 */ /* 0x000fe2000f8e00ff */
[----:B------:R-:W2:Y:S04]  /*31d0*/  SYNCS.PHASECHK.TRANS64.TRYWAIT P0, [UR4+0x90], R11 ;  /* 0x0000900bff0075a7 */ /* 0x000ea80008001104 */
[----:B------:R-:W-:Y:S01]  /*31e0*/  PRMT R13, R5, 0x654, R0 ;  /* 0x00000654050d7816 */ /* 0x000fe20000000000 */
[----:B-12---:R-:W-:Y:S06]  /*31f0*/  @!P0 BRA `(.L_x_53) ;  /* 0x0000005800808947 */ /* 0x006fec0003800000 */
.L_x_149:
[----:B------:R-:W-:Y:S01]  /*3200*/  ULEA UR8, UR5, UR6, 0x4 ;  /* 0x0000000605087291 */ /* 0x000fe2000f8e20ff */
[----:B------:R-:W-:Y:S01]  /*3210*/  SEL R2, R13, R2, !P2 ;  /* 0x000000020d027207 */ /* 0x000fe20005000000 */
[----:B------:R-:W-:Y:S01]  /*3220*/  UIADD3 UR9, UPT, UPT, UR4, 0x80, URZ ;  /* 0x0000008004097890 */ /* 0x000fe2000fffe0ff */
[----:B-1----:R-:W-:Y:S01]  /*3230*/  LEA R0, R7, UR6, 0x3 ;  /* 0x0000000607007c11 */ /* 0x002fe2000f8e18ff */
[----:B------:R-:W-:Y:S01]  /*3240*/  UIADD3 UR8, UPT, UPT, UR8, 0x110, URZ ;  /* 0x0000011008087890 */ /* 0x000fe2000fffe0ff */
[----:B------:R1:W-:Y:S01]  /*3250*/  @!P2 SYNCS.ARRIVE.TRANS64.RED RZ, [R2+URZ], R9 ;  /* 0x0000000902ffa9a7 */ /* 0x0003e200080004ff */
[----:B------:R-:W-:Y:S01]  /*3260*/  UIADD3 UR4, UPT, UPT, UR5, 0x1, URZ ;  /* 0x0000000105047890 */ /* 0x000fe2000fffe0ff */
[----:B------:R-:W-:-:S03]  /*3270*/  VIADD R3, R3, 0x1 ;  /* 0x0000000103037836 */ /* 0x000fc60000000000 */
[----:B------:R-:W-:Y:S02]  /*3280*/  UISETP.NE.AND UP0, UPT, UR4, 0x2, UPT ;  /* 0x000000020400788c */ /* 0x000fe4000bf05270 */
[----:B------:R-:W-:Y:S01]  /*3290*/  ISETP.NE.AND P0, PT, R3, 0x2, PT ;  /* 0x000000020300780c */ /* 0x000fe20003f05270 */
[----:B------:R-:W-:Y:S06]  /*32a0*/  UGETNEXTWORKID.BROADCAST [UR8], [UR9] ;  /* 0x00000000080073ca */ /* 0x000fec0008000100 */
[----:B------:R-:W-:Y:S02]  /*32b0*/  USEL UR7, URZ, 0x1, UP0 ;  /* 0x00000001ff077887 */ /* 0x000fe40008000000 */
[----:B------:R-:W-:-:S04]  /*32c0*/  USEL UR5, UR4, URZ, UP0 ;  /* 0x000000ff04057287 */ /* 0x000fc80008000000 */
[----:B------:R-:W-:Y:S02]  /*32d0*/  LOP3.LUT R12, R12, UR7, RZ, 0x3c, !PT ;  /* 0x000000070c0c7c12 */ /* 0x000fe4000f8e3cff */
[----:B-1----:R-:W-:-:S04]  /*32e0*/  SHF.L.U32 R9, R6, 0x1f, RZ ;  /* 0x0000001f06097819 */ /* 0x002fc800000006ff */
[----:B------:R-:W1:Y:S02]  /*32f0*/  SYNCS.PHASECHK.TRANS64.TRYWAIT P1, [R0+URZ+0x80], R9 ;  /* 0x00008009000075a7 */ /* 0x000e6400080211ff */
[----:B-1----:R-:W-:Y:S05]  /*3300*/  @!P1 BRA `(.L_x_54) ;  /* 0x0000005800549947 */ /* 0x002fea0003800000 */
.L_x_150:
[C---:B------:R-:W-:Y:S01]  /*3310*/  LEA R8, R7.reuse, UR6, 0x4 ;  /* 0x0000000607087c11 */ /* 0x040fe2000f8e20ff */
[----:B------:R-:W-:Y:S01]  /*3320*/  VIADD R7, R7, 0x1 ;  /* 0x0000000107077836 */ /* 0x000fe20000000000 */
[----:B------:R-:W-:Y:S01]  /*3330*/  SEL R3, R3, RZ, P0 ;  /* 0x000000ff03037207 */ /* 0x000fe20000000000 */
[----:B-1----:R-:W-:-:S03]  /*3340*/  VIADD R0, R0, 0x90 ;  /* 0x0000009000007836 */ /* 0x002fc60000000000 */
[----:B------:R-:W1:Y:S01]  /*3350*/  LDS.128 R8, [R8+0x110] ;  /* 0x0001100008087984 */ /* 0x000e620000000c00 */
[C---:B------:R-:W-:Y:S02]  /*3360*/  ISETP.NE.AND P1, PT, R7.reuse, 0x2, PT ;  /* 0x000000020700780c */ /* 0x040fe40003f25270 */
[----:B------:R-:W-:Y:S01]  /*3370*/  PRMT R0, RZ, 0x654, R0 ;  /* 0x00000654ff007816 */ /* 0x000fe20000000000 */
[----:B------:R-:W-:Y:S01]  /*3380*/  @!PT LDS RZ, [RZ] ;  /* 0x00000000fffff984 */ /* 0x000fe20000000800 */
[----:B------:R-:W-:Y:S01]  /*3390*/  @!PT LDS RZ, [RZ] ;  /* 0x00000000fffff984 */ /* 0x000fe20000000800 */
[----:B------:R-:W-:Y:S01]  /*33a0*/  @!PT LDS RZ, [RZ] ;  /* 0x00000000fffff984 */ /* 0x000fe20000000800 */
[----:B------:R-:W-:Y:S01]  /*33b0*/  @!PT LDS RZ, [RZ] ;  /* 0x00000000fffff984 */ /* 0x000fe20000000800 */
[----:B------:R2:W-:Y:S06]  /*33c0*/  MEMBAR.ALL.CTA ;  /* 0x0000000000007992 */ /* 0x0005ec0000008000 */
[----:B--2---:R-:W2:Y:S01]  /*33d0*/  FENCE.VIEW.ASYNC.S ;  /* 0x00000000000073c6 */ /* 0x004ea20000000000 */
[----:B------:R-:W-:Y:S01]  /*33e0*/  SEL R7, R7, RZ, P1 ;  /* 0x000000ff07077207 */ /* 0x000fe20000800000 */
[----:B--2---:R2:W-:Y:S01]  /*33f0*/  SYNCS.ARRIVE.TRANS64.RED.A1T0 RZ, [R0+URZ], RZ ;  /* 0x000000ff00ff79a7 */ /* 0x0045e200081004ff */
[----:B-1----:R-:W-:-:S02]  /*3400*/  LOP3.LUT P3, RZ, R10, 0x1, RZ, 0xc0, !PT ;  /* 0x000000010aff7812 */ /* 0x002fc4000786c0ff */
[----:B------:R-:W-:Y:S02]  /*3410*/  SEL R9, RZ, 0x1, P0 ;  /* 0x00000001ff097807 */ /* 0x000fe40000000000 */
[----:B------:R-:W-:Y:S02]  /*3420*/  SEL R11, RZ, 0x1, P1 ;  /* 0x00000001ff0b7807 */ /* 0x000fe40000800000 */
[----:B------:R-:W-:Y:S02]  /*3430*/  LOP3.LUT R4, R4, R9, RZ, 0x3c, !PT ;  /* 0x0000000904047212 */ /* 0x000fe400078e3cff */
[----:B------:R-:W-:-:S05]  /*3440*/  LOP3.LUT R6, R6, R11, RZ, 0x3c, !PT ;  /* 0x0000000b06067212 */ /* 0x000fca00078e3cff */
[----:B--2---:R-:W-:Y:S05]  /*3450*/  @P3 BRA `(.L_x_55) ;  /* 0xfffffffc002c3947 */ /* 0x004fea000383ffff */
[----:B------:R-:W-:Y:S01]  /*3460*/  ULEA UR4, UR5, UR6, 0x3 ;  /* 0x0000000605047291 */ /* 0x000fe2000f8e18ff */
[----:B------:R-:W-:-:S08]  /*3470*/  SHF.L.U32 R3, R12, 0x1f, RZ ;  /* 0x0000001f0c037819 */ /* 0x000fd000000006ff */
[----:B------:R-:W1:Y:S02]  /*3480*/  SYNCS.PHASECHK.TRANS64 P0, [UR4+0x90], R3 ;  /* 0x00009003ff0075a7 */ /* 0x000e640008001004 */
[----:B-1----:R-:W-:Y:S05]  /*3490*/  @P0 BRA `(.L_x_56) ;  /* 0x0000000000080947 */ /* 0x002fea0003800000 */
[----:B------:R-:W1:Y:S02]  /*34a0*/  SYNCS.PHASECHK.TRANS64.TRYWAIT P0, [UR4+0x90], R3 ;  /* 0x00009003ff0075a7 */ /* 0x000e640008001104 */
[----:B-1----:R-:W-:Y:S05]  /*34b0*/  @!P0 BRA `(.L_x_57) ;  /* 0x0000005400fc8947 */ /* 0x002fea0003800000 */
.L_x_56:
[----:B------:R-:W-:-:S04]  /*34c0*/  UIADD3 UR7, UPT, UPT, UR5, 0x1, URZ ;  /* 0x0000000105077890 */ /* 0x000fc8000fffe0ff */
[----:B------:R-:W-:-:S04]  /*34d0*/  UISETP.NE.AND UP0, UPT, UR7, 0x2, UPT ;  /* 0x000000020700788c */ /* 0x000fc8000bf05270 */
[----:B------:R-:W-:Y:S02]  /*34e0*/  USEL UR8, URZ, 0x1, UP0 ;  /* 0x00000001ff087887 */ /* 0x000fe40008000000 */
[----:B------:R-:W-:-:S04]  /*34f0*/  USEL UR7, UR7, URZ, UP0 ;  /* 0x000000ff07077287 */ /* 0x000fc80008000000 */
[----:B------:R-:W-:Y:S01]  /*3500*/  ULEA UR7, UR7, UR6, 0x3 ;  /* 0x0000000607077291 */ /* 0x000fe2000f8e18ff */
[----:B-1----:R-:W-:-:S04]  /*3510*/  LOP3.LUT R3, R12, UR8, RZ, 0x3c, !PT ;  /* 0x000000080c037c12 */ /* 0x002fc8000f8e3cff */
[----:B------:R-:W-:-:S04]  /*3520*/  SHF.L.U32 R0, R3, 0x1f, RZ ;  /* 0x0000001f03007819 */ /* 0x000fc800000006ff */
[----:B------:R-:W1:Y:S02]  /*3530*/  SYNCS.PHASECHK.TRANS64 P0, [UR7+0x90], R0 ;  /* 0x00009000ff0075a7 */ /* 0x000e640008001007 */
[----:B-1----:R-:W-:Y:S05]  /*3540*/  @P0 EXIT ;  /* 0x000000000000094d */ /* 0x002fea0003800000 */
[----:B------:R-:W-:Y:S02]  /*3550*/  SHF.L.U32 R3, R3, 0x1f, RZ ;  /* 0x0000001f03037819 */ /* 0x000fe400000006ff */
[----:B------:R-:W-:-:S07]  /*3560*/  MOV R0, UR7 ;  /* 0x0000000700007c02 */ /* 0x000fce0008000f00 */
.L_x_58:
[----:B-1----:R1:W2:Y:S02]  /*3570*/  SYNCS.PHASECHK.TRANS64.TRYWAIT P0, [R0+URZ+0x90], R3 ;  /* 0x00009003000075a7 */ /* 0x0022a400080011ff */
[----:B--2---:R-:W-:Y:S05]  /*3580*/  @!P0 NANOSLEEP.SYNCS 0x989680 ;  /* 0x009896800000895d */ /* 0x004fea0003900000 */
[----:B------:R-:W2:Y:S02]  /*3590*/  @!P0 SYNCS.PHASECHK.TRANS64 P0, [R0+URZ+0x90], R3 ;  /* 0x00009003000085a7 */ /* 0x000ea400080010ff */
[----:B--2---:R-:W-:Y:S05]  /*35a0*/  @P0 EXIT ;  /* 0x000000000000094d */ /* 0x004fea0003800000 */
[----:B------:R-:W-:Y:S05]  /*35b0*/  BRA `(.L_x_58) ;  /* 0xfffffffc00ec7947 */ /* 0x000fea000383ffff */
.L_x_51:
[----:B------:R-:W-:Y:S05]  /*35c0*/  BRA.U UP4, `(.L_x_59) ;  /* 0x00000019044c7547 */ /* 0x000fea000b800000 */
[----:B------:R-:W-:Y:S01]  /*35d0*/  UMOV UR4, 0x40 ;  /* 0x0000004000047882 */ /* 0x000fe20000000000 */
[----:B------:R-:W-:Y:S01]  /*35e0*/  NOP ;  /* 0x0000000000007918 */ /* 0x000fe20000000000 */
[----:B------:R-:W-:Y:S01]  /*35f0*/  ULEA UR5, UR61, UR4, 0x18 ;  /* 0x000000043d057291 */ /* 0x000fe2000f8ec0ff */
[----:B------:R-:W-:Y:S02]  /*3600*/  UMOV UR6, 0x400 ;  /* 0x0000040000067882 */ /* 0x000fe40000000000 */
[----:B------:R-:W-:-:S06]  /*3610*/  ULEA UR6, UR61, UR6, 0x18 ;  /* 0x000000063d067291 */ /* 0x000fcc000f8ec0ff */
[----:B------:R-:W1:Y:S02]  /*3620*/  LDS.U8 R5, [UR5+0x1c] ;  /* 0x00001c05ff057984 */ /* 0x000e640008000000 */
[----:B-1----:R-:W-:-:S13]  /*3630*/  ISETP.NE.AND P0, PT, R5, RZ, PT ;  /* 0x000000ff0500720c */ /* 0x002fda0003f05270 */
[----:B------:R-:W-:Y:S05]  /*3640*/  @P0 BRA `(.L_x_60) ;  /* 0x0000000400180947 */ /* 0x000fea0003800000 */
[----:B------:R-:W-:Y:S01]  /*3650*/  R2UR UR4, R2 ;  /* 0x00000000020472ca */ /* 0x000fe200000e0000 */
[----:B------:R-:W-:-:S12]  /*3660*/  UIADD3 UR7, UPT, UPT, UR5, 0x8, URZ ;  /* 0x0000000805077890 */ /* 0x000fd8000fffe0ff */
[----:B------:R-:W-:-:S09]  /*3670*/  UISETP.NE.U32.AND UP1, UPT, UR4, 0x1, UPT ;  /* 0x000000010400788c */ /* 0x000fd2000bf25070 */
[----:B------:R-:W-:Y:S05]  /*3680*/  BRA.U !UP1, `(.L_x_61) ;  /* 0x0000000109a47547 */ /* 0x000fea000b800000 */
[----:B------:R-:W-:Y:S01]  /*3690*/  ELECT P0, URZ, PT ;  /* 0x0000000000ff782f */ /* 0x000fe20003800000 */
[----:B------:R-:W-:-:S12]  /*36a0*/  BSSY B0, `(.L_x_61) ;  /* 0x0000027000007945 */ /* 0x000fd80003800000 */
[----:B------:R-:W-:Y:S05]  /*36b0*/  @!P0 BRA `(.L_x_62) ;  /* 0x0000000000948947 */ /* 0x000fea0003800000 */
[----:B------:R-:W-:-:S05]  /*36c0*/  UMOV UR4, 0x10 ;  /* 0x0000001000047882 */ /* 0x000fca0000000000 */
[----:B------:R-:W-:Y:S04]  /*36d0*/  DEPBAR.LE SB1, 0x36 ;  /* 0x00009d800000791a */ /* 0x000fe80000000000 */
[----:B------:R-:W1:Y:S02]  /*36e0*/  UTCATOMSWS.2CTA.FIND_AND_SET.ALIGN UP0, UR4, UR4 ;  /* 0x00000004000475e3 */ /* 0x000e640008200800 */
[----:B-1----:R-:W-:Y:S01]  /*36f0*/  MOV R12, UR4 ;  /* 0x00000004000c7c02 */ /* 0x002fe20008000f00 */
[----:B------:R-:W-:Y:S06]  /*3700*/  BRA.U UP0, `(.L_x_63) ;  /* 0x0000000100187547 */ /* 0x000fec000b800000 */
.L_x_64:
[----:B------:R-:W-:Y:S05]  /*3710*/  NANOSLEEP 0x64 ;  /* 0x000000640000795d */ /* 0x000fea0003800000 */
[----:B------:R-:W-:-:S05]  /*3720*/  UMOV UR4, 0x10 ;  /* 0x0000001000047882 */ /* 0x000fca0000000000 */
[----:B------:R-:W-:Y:S04]  /*3730*/  DEPBAR.LE SB1, 0x36 ;  /* 0x00009d800000791a */ /* 0x000fe80000000000 */
[----:B------:R-:W1:Y:S02]  /*3740*/  UTCATOMSWS.2CTA.FIND_AND_SET.ALIGN UP0, UR4, UR4 ;  /* 0x00000004000475e3 */ /* 0x000e640008200800 */
[----:B-1----:R-:W-:Y:S01]  /*3750*/  MOV R12, UR4 ;  /* 0x00000004000c7c02 */ /* 0x002fe20008000f00 */
[----:B------:R-:W-:Y:S05]  /*3760*/  BRA.U !UP0, `(.L_x_64) ;  /* 0xfffffffd08e87547 */ /* 0x000fea000b83ffff */
.L_x_63:
[----:B------:R-:W1:Y:S01]  /*3770*/  LDS R8, [UR5+0x10] ;  /* 0x00001005ff087984 */ /* 0x000e620008000800 */
[----:B------:R-:W-:Y:S01]  /*3780*/  R2UR UR4, R0 ;  /* 0x00000000000472ca */ /* 0x000fe200000e0000 */
[----:B------:R-:W-:-:S04]  /*3790*/  IMAD.U32 R5, RZ, RZ, UR6 ;  /* 0x00000006ff057e24 */ /* 0x000fc8000f8e00ff */
[----:B------:R-:W-:-:S08]  /*37a0*/  VIADD R5, R5, 0x130 ;  /* 0x0000013005057836 */ /* 0x000fd00000000000 */
[----:B------:R-:W-:Y:S02]  /*37b0*/  MOV R6, UR4 ;  /* 0x0000000400067c02 */ /* 0x000fe40008000f00 */
[----:B-1----:R-:W-:-:S04]  /*37c0*/  SHF.L.U32 R8, R8, 0x1f, RZ ;  /* 0x0000001f08087819 */ /* 0x002fc800000006ff */
[----:B------:R-:W1:Y:S02]  /*37d0*/  SYNCS.PHASECHK.TRANS64.TRYWAIT P0, [UR5+0x8], R8 ;  /* 0x00000808ff0075a7 */ /* 0x000e640008001105 */
[----:B-1----:R-:W-:Y:S05]  /*37e0*/  @P0 BRA `(.L_x_65) ;  /* 0x0000000000080947 */ /* 0x002fea0003800000 */
[----:B------:R-:W1:Y:S02]  /*37f0*/  SYNCS.PHASECHK.TRANS64.TRYWAIT P0, [UR5+0x8], R8 ;  /* 0x00000808ff0075a7 */ /* 0x000e640008001105 */
[----:B-1----:R-:W-:Y:S05]  /*3800*/  @!P0 BRA `(.L_x_66) ;  /* 0x0000005400408947 */ /* 0x002fea0003800000 */
.L_x_65:
[----:B------:R-:W-:Y:S01]  /*3810*/  R2UR UR4, R0 ;  /* 0x00000000000472ca */ /* 0x000fe200000e0000 */
[----:B------:R-:W-:Y:S01]  /*3820*/  IMAD.MOV.U32 R9, RZ, RZ, 0xffff ;  /* 0x0000ffffff097424 */ /* 0x000fe200078e00ff */
[----:B------:R-:W-:Y:S01]  /*3830*/  PRMT R6, R6, 0x654, R5 ;  /* 0x0000065406067816 */ /* 0x000fe20000000005 */
[----:B------:R-:W-:Y:S02]  /*3840*/  HFMA2 R5, -RZ, RZ, 0, 5.9604644775390625e-08 ;  /* 0x00000001ff057431 */ /* 0x000fe400000001ff */
[----:B-1----:R-:W-:Y:S02]  /*3850*/  IMAD.MOV.U32 R8, RZ, RZ, 0x4 ;  /* 0x00000004ff087424 */ /* 0x002fe400078e00ff */
[----:B------:R-:W-:Y:S01]  /*3860*/  IMAD.SHL.U32 R11, R12, 0x20, RZ ;  /* 0x000000200c0b7824 */ /* 0x000fe200078e00ff */
[----:B------:R-:W-:-:S05]  /*3870*/  SHF.L.U32 R10, R9, R12, RZ ;  /* 0x0000000c090a7219 */ /* 0x000fca00000006ff */
[----:B------:R-:W-:Y:S01]  /*3880*/  UPRMT UR4, UR4, 0x654, UR7 ;  /* 0x0000065404047896 */ /* 0x000fe20008000007 */
[----:B------:R-:W-:-:S05]  /*3890*/  SHF.L.U32 R9, R5, R12, RZ ;  /* 0x0000000c05097219 */ /* 0x000fca00000006ff */
[----:B------:R-:W-:-:S03]  /*38a0*/  MOV R7, UR4 ;  /* 0x0000000400077c02 */ /* 0x000fc60008000f00 */
[----:B------:R1:W-:Y:S01]  /*38b0*/  SYNCS.ARRIVE.TRANS64.RED RZ, [UR4], R8 ;  /* 0x00000008ffff79a7 */ /* 0x0003e20008000404 */
[----:B------:R1:W-:Y:S04]  /*38c0*/  STS [UR6+0x130], R11 ;  /* 0x0001300bff007988 */ /* 0x0003e80008000806 */
[----:B------:R1:W-:Y:S04]  /*38d0*/  STAS [R6.64], R12 ;  /* 0x0000000c06007dbd */ /* 0x0003e8000c0008ff */
[----:B------:R1:W-:Y:S04]  /*38e0*/  ATOMS.OR RZ, [UR5+0x14], R10 ;  /* 0x0000140affff798c */ /* 0x0003e8000b000005 */
[----:B------:R1:W-:Y:S04]  /*38f0*/  ATOMS.OR RZ, [UR5+0x18], R9 ;  /* 0x00001809ffff798c */ /* 0x0003e8000b000005 */
[----:B------:R1:W-:Y:S02]  /*3900*/  ATOMS.XOR RZ, [UR5+0x10], R5 ;  /* 0x00001005ffff798c */ /* 0x0003e4000b800005 */
.L_x_62:
[----:B------:R-:W-:Y:S05]  /*3910*/  BSYNC B0 ;  /* 0x0000000000007941 */ /* 0x000fea0003800000 */
.L_x_61:
[----:B------:R-:W-:Y:S05]  /*3920*/  BRA.U UP1, `(.L_x_67) ;  /* 0x0000000101707547 */ /* 0x000fea000b800000 */
[----:B------:R-:W-:-:S03]  /*3930*/  UMOV UR4, 0xffffffff ;  /* 0xffffffff00047882 */ /* 0x000fc60000000000 */
[----:B------:R-:W-:Y:S05]  /*3940*/  BRA.DIV UR4, `(.L_x_68) ;  /* 0x0000005604087947 */ /* 0x000fea000b800000 */
[----:B------:R-:W-:-:S13]  /*3950*/  ELECT P0, URZ, PT ;  /* 0x0000000000ff782f */ /* 0x000fda0003800000 */
.L_x_154:
[----:B------:R-:W-:Y:S05]  /*3960*/  @!P0 BRA `(.L_x_67) ;  /* 0x0000000000608947 */ /* 0x000fea0003800000 */
[----:B-1----:R-:W1:Y:S02]  /*3970*/  LDS R6, [UR5+0x10] ;  /* 0x00001005ff067984 */ /* 0x002e640008000800 */
[----:B-1----:R-:W-:-:S04]  /*3980*/  SHF.L.U32 R6, R6, 0x1f, RZ ;  /* 0x0000001f06067819 */ /* 0x002fc800000006ff */
[----:B------:R-:W1:Y:S02]  /*3990*/  SYNCS.PHASECHK.TRANS64.TRYWAIT P0, [UR5+0x8], R6 ;  /* 0x00000806ff0075a7 */ /* 0x000e640008001105 */
[----:B-1----:R-:W-:Y:S05]  /*39a0*/  @P0 BRA `(.L_x_69) ;  /* 0x0000000000080947 */ /* 0x002fea0003800000 */
[----:B------:R-:W1:Y:S02]  /*39b0*/  SYNCS.PHASECHK.TRANS64.TRYWAIT P0, [UR5+0x8], R6 ;  /* 0x00000806ff0075a7 */ /* 0x000e640008001105 */
[----:B-1----:R-:W-:Y:S05]  /*39c0*/  @!P0 BRA `(.L_x_70) ;  /* 0x00000054000c8947 */ /* 0x002fea0003800000 */
.L_x_69:
[----:B------:R-:W2:Y:S01]  /*39d0*/  LDS R8, [UR6+0x130] ;  /* 0x00013006ff087984 */ /* 0x000ea20008000800 */
[----:B------:R-:W-:Y:S01]  /*39e0*/  R2UR UR4, R0 ;  /* 0x00000000000472ca */ /* 0x000fe200000e0000 */
[----:B-1----:R-:W-:Y:S02]  /*39f0*/  IMAD.MOV.U32 R6, RZ, RZ, 0xffff ;  /* 0x0000ffffff067424 */ /* 0x002fe400078e00ff */
[----:B------:R-:W-:-:S10]  /*3a00*/  IMAD.MOV.U32 R5, RZ, RZ, 0x1 ;  /* 0x00000001ff057424 */ /* 0x000fd400078e00ff */
[----:B------:R-:W-:Y:S01]  /*3a10*/  UPRMT UR4, UR4, 0x654, UR7 ;  /* 0x0000065404047896 */ /* 0x000fe20008000007 */
[----:B--2---:R-:W-:Y:S01]  /*3a20*/  IMAD.SHL.U32 R7, R8, 0x20, RZ ;  /* 0x0000002008077824 */ /* 0x004fe200078e00ff */
[-C--:B------:R-:W-:Y:S02]  /*3a30*/  SHF.L.U32 R6, R6, R8.reuse, RZ ;  /* 0x0000000806067219 */ /* 0x080fe400000006ff */
[----:B------:R-:W-:Y:S02]  /*3a40*/  SHF.L.U32 R8, R5, R8, RZ ;  /* 0x0000000805087219 */ /* 0x000fe400000006ff */
[----:B------:R2:W-:Y:S04]  /*3a50*/  STS [UR6+0x130], R7 ;  /* 0x00013007ff007988 */ /* 0x0005e80008000806 */
[----:B------:R2:W-:Y:S04]  /*3a60*/  ATOMS.OR RZ, [UR5+0x14], R6 ;  /* 0x00001406ffff798c */ /* 0x0005e8000b000005 */
[----:B------:R2:W-:Y:S01]  /*3a70*/  ATOMS.OR RZ, [UR5+0x18], R8 ;  /* 0x00001808ffff798c */ /* 0x0005e2000b000005 */
[----:B------:R-:W-:Y:S03]  /*3a80*/  SYNCS.ARRIVE.TRANS64.RED.A1T0 RZ, [UR4], RZ ;  /* 0x000000ffffff79a7 */ /* 0x000fe60008100404 */
[----:B------:R2:W-:Y:S01]  /*3a90*/  ATOMS.XOR RZ, [UR5+0x10], R5 ;  /* 0x00001005ffff798c */ /* 0x0005e2000b800005 */
[----:B------:R-:W-:Y:S05]  /*3aa0*/  BRA `(.L_x_67) ;  /* 0x0000000000107947 */ /* 0x000fea0003800000 */
.L_x_60:
[----:B------:R-:W-:Y:S02]  /*3ab0*/  MOV R5, 0xffffffff ;  /* 0xffffffff00057802 */ /* 0x000fe40000000f00 */
[----:B------:R-:W-:-:S03]  /*3ac0*/  MOV R6, 0x3af0 ;  /* 0x00003af000067802 */ /* 0x000fc60000000f00 */
[----:B------:R1:W-:Y:S04]  /*3ad0*/  STS [UR6+0x130], R5 ;  /* 0x00013005ff007988 */ /* 0x0003e80008000806 */
[----:B-1---5:R-:W-:Y:S05]  /*3ae0*/  CALL.REL.NOINC `($__internal_1_$__cuda_sm10x_tcgen05_guardrail_trap_phase_invalid_during_alloc) ;  /* 0x00000058006c7944 */ /* 0x022fea0003c00000 */
.L_x_67:
[----:B------:R-:W-:Y:S05]  /*3af0*/  WARPSYNC.ALL ;  /* 0x0000000000007948 */ /* 0x000fea0003800000 */
[----:B------:R-:W3:Y:S01]  /*3b00*/  S2UR UR4, SR_CgaCtaId ;  /* 0x00000000000479c3 */ /* 0x000ee20000008800 */
[----:B------:R-:W-:Y:S01]  /*3b10*/  UMOV UR62, 0x400 ;  /* 0x00000400003e7882 */ /* 0x000fe20000000000 */
[----:B------:R-:W4:Y:S01]  /*3b20*/  LDCU UR7, c[0x0][0x38c] ;  /* 0x00007180ff0777ac */ /* 0x000f220008000800 */
[----:B------:R-:W-:Y:S01]  /*3b30*/  LOP3.LUT R3, R3, 0xffff, RZ, 0xc0, !PT ;  /* 0x0000ffff03037812 */ /* 0x000fe200078ec0ff */
[----:B-1----:R-:W-:Y:S01]  /*3b40*/  IMAD.MOV.U32 R11, RZ, RZ, 0x1 ;  /* 0x00000001ff0b7424 */ /* 0x002fe200078e00ff */
[----:B------:R-:W-:Y:S01]  /*3b50*/  R2UR UR5, R2 ;  /* 0x00000000020572ca */ /* 0x000fe200000e0000 */
[----:B------:R-:W-:Y:S01]  /*3b60*/  IMAD.MOV.U32 R10, RZ, RZ, RZ ;  /* 0x000000ffff0a7224 */ /* 0x000fe200078e00ff */
[----:B------:R-:W-:-:S02]  /*3b70*/  LOP3.LUT R4, R4, 0xffff, RZ, 0xc0, !PT ;  /* 0x0000ffff04047812 */ /* 0x000fc400078ec0ff */
[----:B--2---:R-:W-:Y:S01]  /*3b80*/  CS2R R8, SRZ ;  /* 0x0000000000087805 */ /* 0x004fe2000001ff00 */
[----:B------:R-:W-:Y:S01]  /*3b90*/  UMOV UR9, URZ ;  /* 0x000000ff00097c82 */ /* 0x000fe20008000000 */
[----:B------:R-:W-:Y:S01]  /*3ba0*/  UMOV UR60, URZ ;  /* 0x000000ff003c7c82 */ /* 0x000fe20008000000 */
[----:B------:R-:W-:Y:S01]  /*3bb0*/  R2UR UR65, R4 ;  /* 0x00000000044172ca */ /* 0x000fe200000e0000 */
[----:B------:R-:W-:Y:S01]  /*3bc0*/  UMOV UR76, 0x0 ;  /* 0x00000000004c7882 */ /* 0x000fe20000000000 */
[----:B------:R-:W-:Y:S01]  /*3bd0*/  UMOV UR77, 0x8100910 ;  /* 0x08100910004d7882 */ /* 0x000fe20000000000 */
[----:B------:R-:W-:Y:S01]  /*3be0*/  UMOV UR74, 0x0 ;  /* 0x00000000004a7882 */ /* 0x000fe20000000000 */
[----:B------:R-:W-:Y:S01]  /*3bf0*/  UMOV UR75, 0x8100910 ;  /* 0x08100910004b7882 */ /* 0x000fe20000000000 */
[----:B------:R-:W-:Y:S01]  /*3c00*/  UMOV UR72, 0x0 ;  /* 0x0000000000487882 */ /* 0x000fe20000000000 */
[----:B------:R-:W-:Y:S01]  /*3c10*/  UMOV UR73, 0x8100910 ;  /* 0x0810091000497882 */ /* 0x000fe20000000000 */
[----:B------:R-:W-:-:S02]  /*3c20*/  UISETP.NE.AND UP3, UPT, UR5, URZ, UPT ;  /* 0x000000ff0500728c */ /* 0x000fc4000bf65270 */
[----:B----4-:R-:W-:Y:S01]  /*3c30*/  UIADD3 UR7, UPT, UPT, UR7, 0x7f, URZ ;  /* 0x0000007f07077890 */ /* 0x010fe2000fffe0ff */
[----:B------:R-:W-:Y:S01]  /*3c40*/  UMOV UR70, 0x0 ;  /* 0x0000000000467882 */ /* 0x000fe20000000000 */
[----:B------:R-:W-:Y:S01]  /*3c50*/  UMOV UR71, 0x8100910 ;  /* 0x0810091000477882 */ /* 0x000fe20000000000 */
[----:B---3--:R-:W-:Y:S01]  /*3c60*/  ULEA UR62, UR4, UR62, 0x18 ;  /* 0x0000003e043e7291 */ /* 0x008fe2000f8ec0ff */
[----:B------:R-:W-:Y:S02]  /*3c70*/  UMOV UR68, 0x0 ;  /* 0x0000000000447882 */ /* 0x000fe40000000000 */
[----:B------:R-:W-:Y:S01]  /*3c80*/  UMOV UR4, URZ ;  /* 0x000000ff00047c82 */ /* 0x000fe20008000000 */
[----:B------:R-:W-:Y:S01]  /*3c90*/  UIADD3 UR6, UPT, UPT, UR62, 0x6400, URZ ;  /* 0x000064003e067890 */ /* 0x000fe2000fffe0ff */
[----:B------:R-:W-:Y:S01]  /*3ca0*/  IMAD.U32 R14, RZ, RZ, UR4 ;  /* 0x00000004ff0e7e24 */ /* 0x000fe2000f8e00ff */
[----:B------:R-:W-:Y:S02]  /*3cb0*/  USHF.R.S32.HI UR4, URZ, 0x1f, UR7 ;  /* 0x0000001fff047899 */ /* 0x000fe40008011407 */
[----:B------:R-:W-:-:S02]  /*3cc0*/  UIADD3 UR5, UPT, UPT, UR62, 0x26400, URZ ;  /* 0x000264003e057890 */ /* 0x000fc4000fffe0ff */
[----:B------:R-:W-:Y:S02]  /*3cd0*/  ULEA.HI UR4, UR4, UR7, URZ, 0x7 ;  /* 0x0000000704047291 */ /* 0x000fe4000f8f38ff */
[----:B------:R-:W-:Y:S02]  /*3ce0*/  USHF.R.U32.HI UR6, URZ, 0x4, UR6 ;  /* 0x00000004ff067899 */ /* 0x000fe40008011606 */
[----:B------:R-:W-:Y:S02]  /*3cf0*/  USHF.R.S32.HI UR8, URZ, 0x7, UR4 ;  /* 0x00000007ff087899 */ /* 0x000fe40008011404 */
[----:B------:R-:W-:Y:S01]  /*3d00*/  USHF.R.U32.HI UR5, URZ, 0x4, UR5 ;  /* 0x00000004ff057899 */ /* 0x000fe20008011605 */
[----:B------:R-:W-:Y:S01]  /*3d10*/  R2UR UR4, R3 ;  /* 0x00000000030472ca */ /* 0x000fe200000e0000 */
[----:B------:R-:W-:Y:S02]  /*3d20*/  UISETP.LT.AND UP0, UPT, UR8, 0x1, UPT ;  /* 0x000000010800788c */ /* 0x000fe4000bf01270 */
[----:B------:R-:W-:Y:S01]  /*3d30*/  ULOP3.LUT UR6, UR6, 0x3fff, URZ, 0xc0, !UPT ;  /* 0x00003fff06067892 */ /* 0x000fe2000f8ec0ff */
[----:B------:R-:W-:Y:S01]  /*3d40*/  IMAD.U32 R12, RZ, RZ, UR8 ;  /* 0x00000008ff0c7e24 */ /* 0x000fe2000f8e00ff */
[----:B------:R-:W-:-:S02]  /*3d50*/  ULOP3.LUT UR67, UR5, 0x3fff, URZ, 0xc0, !UPT ;  /* 0x00003fff05437892 */ /* 0x000fc4000f8ec0ff */
[----:B------:R-:W-:Y:S02]  /*3d60*/  ULOP3.LUT UR66, UR6, 0x10000, URZ, 0xfc, !UPT ;  /* 0x0001000006427892 */ /* 0x000fe4000f8efcff */
[----:B------:R-:W-:Y:S01]  /*3d70*/  ULOP3.LUT UR67, UR67, 0x10000, URZ, 0xfc, !UPT ;  /* 0x0001000043437892 */ /* 0x000fe2000f8efcff */
[----:B------:R-:W-:-:S03]  /*3d80*/  UMOV UR69, 0x8100910 ;  /* 0x0810091000457882 */ /* 0x000fc60000000000 */
[----:B------:R-:W-:Y:S01]  /*3d90*/  IMAD.U32 R13, RZ, RZ, UR4 ;  /* 0x00000004ff0d7e24 */ /* 0x000fe2000f8e00ff */
[----:B------:R-:W-:Y:S01]  /*3da0*/  NOP ;  /* 0x0000000000007918 */ /* 0x000fe20000000000 */
[----:B------:R-:W-:Y:S06]  /*3db0*/  BAR.ARV 0x6, 0xa0 ;  /* 0x0182800000007b1d */ /* 0x000fec0000002000 */
[----:B------:R-:W1:Y:S02]  /*3dc0*/  LDS R5, [UR62+0x130] ;  /* 0x0001303eff057984 */ /* 0x000e640008000800 */
[----:B-1----:R-:W-:-:S13]  /*3dd0*/  R2UR UR4, R5 ;  /* 0x00000000050472ca */ /* 0x002fda00000e0000 */
[----:B------:R-:W-:Y:S01]  /*3de0*/  IMAD.U32 R16, RZ, RZ, UR4 ;  /* 0x00000004ff107e24 */ /* 0x000fe2000f8e00ff */
[----:B------:R-:W-:-:S06]  /*3df0*/  USEL UR4, UR8, 0x1, !UP0 ;  /* 0x0000000108047887 */ /* 0x000fcc000c000000 */
[----:B------:R-:W-:-:S07]  /*3e00*/  IMAD.U32 R15, RZ, RZ, UR4 ;  /* 0x00000004ff0f7e24 */ /* 0x000fce000f8e00ff */
.L_x_78:
[C---:B-1----:R-:W-:Y:S02]  /*3e10*/  LEA R3, R10.reuse, UR62, 0x3 ;  /* 0x0000003e0a037c11 */ /* 0x042fe4000f8e18ff */
[----:B------:R-:W-:Y:S02]  /*3e20*/  SHF.L.U32 R4, R9, 0x1f, RZ ;  /* 0x0000001f09047819 */ /* 0x000fe400000006ff */
[----:B------:R-:W-:Y:S02]  /*3e30*/  LEA R5, R10, UR62, 0x4 ;  /* 0x0000003e0a057c11 */ /* 0x000fe4000f8e20ff */
[----:B------:R-:W1:Y:S02]  /*3e40*/  SYNCS.PHASECHK.TRANS64.TRYWAIT P0, [R3+URZ+0x80], R4 ;  /* 0x00008004030075a7 */ /* 0x000e6400080011ff */
[----:B-1----:R-:W-:Y:S05]  /*3e50*/  @!P0 BRA `(.L_x_71) ;  /* 0x0000005000008947 */ /* 0x002fea0003800000 */
.L_x_155:
[----:B-1----:R-:W1:Y:S01]  /*3e60*/  LDS.128 R4, [R5+0x110] ;  /* 0x0001100005047984 */ /* 0x002e620000000c00 */
[----:B------:R-:W-:Y:S02]  /*3e70*/  VIADD R3, R3, 0x90 ;  /* 0x0000009003037836 */ /* 0x000fe40000000000 */
[----:B------:R-:W-:Y:S01]  /*3e80*/  VIADD R10, R10, 0x1 ;  /* 0x000000010a0a7836 */ /* 0x000fe20000000000 */
[----:B------:R-:W-:Y:S01]  /*3e90*/  @!PT LDS RZ, [RZ] ;  /* 0x00000000fffff984 */ /* 0x000fe20000000800 */
[----:B------:R-:W-:Y:S01]  /*3ea0*/  @!PT LDS RZ, [RZ] ;  /* 0x00000000fffff984 */ /* 0x000fe20000000800 */
[----:B------:R-:W-:Y:S01]  /*3eb0*/  @!PT LDS RZ, [RZ] ;  /* 0x00000000fffff984 */ /* 0x000fe20000000800 */
[----:B------:R-:W-:Y:S01]  /*3ec0*/  @!PT LDS RZ, [RZ] ;  /* 0x00000000fffff984 */ /* 0x000fe20000000800 */
[----:B------:R2:W-:Y:S06]  /*3ed0*/  MEMBAR.ALL.CTA ;  /* 0x0000000000007992 */ /* 0x0005ec0000008000 */
[----:B--2---:R-:W2:Y:S01]  /*3ee0*/  FENCE.VIEW.ASYNC.S ;  /* 0x00000000000073c6 */ /* 0x004ea20000000000 */
[----:B------:R-:W-:-:S04]  /*3ef0*/  PRMT R3, RZ, 0x654, R3 ;  /* 0x00000654ff037816 */ /* 0x000fc80000000003 */
[----:B--2---:R2:W-:Y:S01]  /*3f00*/  SYNCS.ARRIVE.TRANS64.RED.A1T0 RZ, [R3+URZ], RZ ;  /* 0x000000ff03ff79a7 */ /* 0x0045e200081004ff */
[----:B-1----:R-:W-:Y:S01]  /*3f10*/  LOP3.LUT P1, RZ, R6, 0x1, RZ, 0xc0, !PT ;  /* 0x0000000106ff7812 */ /* 0x002fe2000782c0ff */
[----:B--2---:R-:W-:-:S12]  /*3f20*/  BRA.U UP3, `(.L_x_72) ;  /* 0x00000009032c7547 */ /* 0x004fd8000b800000 */
[----:B------:R-:W1:Y:S01]  /*3f30*/  LDCU UR4, c[0x0][0x38c] ;  /* 0x00007180ff0477ac */ /* 0x000e620008000800 */
[----:B------:R-:W-:Y:S02]  /*3f40*/  R2UR UR5, R14 ;  /* 0x000000000e0572ca */ /* 0x000fe400000e0000 */
[----:B------:R-:W-:Y:S02]  /*3f50*/  PLOP3.LUT P2, PT, PT, PT, PT, 0x80, 0x8 ;  /* 0x000000000008781c */ /* 0x000fe40003f4f070 */
[----:B------:R-:W-:Y:S02]  /*3f60*/  SHF.L.U32 R6, R11, 0x1f, RZ ;  /* 0x0000001f0b067819 */ /* 0x000fe400000006ff */
[----:B------:R-:W-:-:S07]  /*3f70*/  R2UR UR6, R16 ;  /* 0x00000000100672ca */ /* 0x000fce00000e0000 */
[----:B------:R-:W-:Y:S02]  /*3f80*/  ULEA UR7, UR5, UR62, 0x3 ;  /* 0x0000003e05077291 */ /* 0x000fe4000f8e18ff */
[----:B-1----:R-:W-:-:S04]  /*3f90*/  UISETP.GE.AND UP0, UPT, UR4, 0x1, UPT ;  /* 0x000000010400788c */ /* 0x002fc8000bf06270 */
[----:B------:R-:W-:Y:S01]  /*3fa0*/  IMAD.U32 R4, RZ, RZ, UR7 ;  /* 0x00000007ff047e24 */ /* 0x000fe2000f8e00ff */
[----:B------:R-:W-:Y:S01]  /*3fb0*/  ULEA UR8, UR5, UR6, 0x5 ;  /* 0x0000000605087291 */ /* 0x000fe2000f8e28ff */
[----:B------:R-:W-:-:S05]  /*3fc0*/  PLOP3.LUT P0, PT, PT, PT, UP0, 0x80, 0x8 ;  /* 0x000000000008781c */ /* 0x000fca0003f0f008 */
[----:B------:R-:W-:-:S08]  /*3fd0*/  @UP0 ULEA UR4, UR9, UR62, 0x3 ;  /* 0x0000003e09040291 */ /* 0x000fd0000f8e18ff */
[----:B------:R-:W-:-:S04]  /*3fe0*/  @P0 SHF.L.U32 R3, R8, 0x1f, RZ ;  /* 0x0000001f08030819 */ /* 0x000fc800000006ff */
[----:B------:R1:W2:Y:S01]  /*3ff0*/  @P0 SYNCS.PHASECHK.TRANS64.TRYWAIT P2, [UR4], R3 ;  /* 0x00000003ff0005a7 */ /* 0x0002a20008041104 */
[----:B------:R-:W3:Y:S02]  /*4000*/  SYNCS.PHASECHK.TRANS64.TRYWAIT P0, [UR7+0xc0], R6 ;  /* 0x0000c006ff0075a7 */ /* 0x000ee40008001107 */
[----:B-123--:R-:W-:Y:S05]  /*4010*/  @!P0 BRA `(.L_x_73) ;  /* 0x0000004c00a48947 */ /* 0x00efea0003800000 */
.L_x_157:
[----:B------:R-:W-:Y:S01]  /*4020*/  UMOV UR64, UR60 ;  /* 0x0000003c00407c82 */ /* 0x000fe20008000000 */
[----:B------:R-:W-:Y:S05]  /*4030*/  BRA.U !UP0, `(.L_x_74) ;  /* 0x0000000508d07547 */ /* 0x000fea000b800000 */
[----:B------:R-:W-:Y:S01]  /*4040*/  R2UR UR4, R15 ;  /* 0x000000000f0472ca */ /* 0x000fe200000e0000 */
[----:B------:R-:W-:Y:S01]  /*4050*/  UPLOP3.LUT UP2, UPT, UPT, UPT, UPT, 0x40, 0x4 ;  /* 0x000000000004789c */ /* 0x000fe20003f4e870 */
[----:B------:R-:W-:Y:S01]  /*4060*/  R2UR UR61, R12 ;  /* 0x000000000c3d72ca */ /* 0x000fe200000e0000 */
[----:B------:R-:W-:-:S10]  /*4070*/  UMOV UR7, UR9 ;  /* 0x0000000900077c82 */ /* 0x000fd40008000000 */
[----:B------:R-:W-:-:S12]  /*4080*/  UIADD3 UR64, UPT, UPT, UR4, UR60, URZ ;  /* 0x0000003c04407290 */ /* 0x000fd8000fffe0ff */
.L_x_77:
[----:B--2---:R-:W-:Y:S01]  /*4090*/  ULEA UR5, UR7, UR62, 0x3 ;  /* 0x0000003e07057291 */ /* 0x004fe2000f8e18ff */
[----:B------:R-:W-:Y:S11]  /*40a0*/  @P2 BRA `(.L_x_75) ;  /* 0x00000000000c2947 */ /* 0x000ff60003800000 */
[----:B-1----:R-:W-:Y:S04]  /*40b0*/  SHF.L.U32 R6, R8, 0x1f, RZ ;  /* 0x0000001f08067819 */ /* 0x002fe800000006ff */
[----:B------:R-:W1:Y:S02]  /*40c0*/  SYNCS.PHASECHK.TRANS64.TRYWAIT P0, [UR5], R6 ;  /* 0x00000006ff0075a7 */ /* 0x000e640008001105 */
[----:B-1----:R-:W-:Y:S05]  /*40d0*/  @!P0 BRA `(.L_x_76) ;  /* 0x0000004c00908947 */ /* 0x002fea0003800000 */
.L_x_75:
[----:B------:R-:W-:Y:S01]  /*40e0*/  UISETP.NE.AND UP0, UPT, UR61, 0x1, UPT ;  /* 0x000000013d00788c */ /* 0x000fe2000bf05270 */
[----:B------:R-:W-:Y:S01]  /*40f0*/  PLOP3.LUT P2, PT, PT, PT, PT, 0x80, 0x8 ;  /* 0x000000000008781c */ /* 0x000fe20003f4f070 */
[----:B------:R-:W-:Y:S01]  /*4100*/  UIADD3 UR9, UPT, UPT, UR7, 0x1, URZ ;  /* 0x0000000107097890 */ /* 0x000fe2000fffe0ff */
[----:B-1----:R-:W-:Y:S01]  /*4110*/  MOV.SPILL R6, UR65 ;  /* 0x0000004100067c02 */ /* 0x002fe20009000f00 */
[----:B------:R-:W-:Y:S01]  /*4120*/  UIADD3 UR63, UPT, UPT, UR5, 0x20, URZ ;  /* 0x00000020053f7890 */ /* 0x000fe2000fffe0ff */
[----:B------:R-:W-:Y:S01]  /*4130*/  MOV.SPILL R5, UR64 ;  /* 0x0000004000057c02 */ /* 0x000fe20009000f00 */
[----:B------:R-:W-:Y:S01]  /*4140*/  UISETP.NE.AND UP1, UPT, UR9, 0x4, UPT ;  /* 0x000000040900788c */ /* 0x000fe2000bf25270 */
[----:B------:R-:W-:Y:S01]  /*4150*/  PLOP3.LUT P0, PT, PT, PT, UP0, 0x80, 0x8 ;  /* 0x000000000008781c */ /* 0x000fe20003f0f008 */
[----:B------:R-:W-:Y:S02]  /*4160*/  ULEA UR6, UR7, UR67, 0xa ;  /* 0x0000004307067291 */ /* 0x000fe4000f8e50ff */
[----:B------:R-:W-:Y:S02]  /*4170*/  USEL UR5, URZ, 0x1, UP1 ;  /* 0x00000001ff057887 */ /* 0x000fe40008800000 */
[----:B------:R-:W-:Y:S02]  /*4180*/  USEL UR9, UR9, URZ, UP1 ;  /* 0x000000ff09097287 */ /* 0x000fe40008800000 */
[----:B------:R-:W-:Y:S02]  /*4190*/  ULEA UR4, UR7, UR66, 0xb ;  /* 0x0000004207047291 */ /* 0x000fe4000f8e58ff */
[----:B------:R-:W-:Y:S01]  /*41a0*/  @UP0 ULEA UR7, UR9, UR62, 0x3 ;  /* 0x0000003e09070291 */ /* 0x000fe2000f8e18ff */
[----:B------:R-:W-:Y:S01]  /*41b0*/  LOP3.LUT R8, R8, UR5, RZ, 0x3c, !PT ;  /* 0x0000000508087c12 */ /* 0x000fe2000f8e3cff */
[----:B------:R-:W-:Y:S02]  /*41c0*/  UIADD3 UR20, UPT, UPT, UR6, 0x2, URZ ;  /* 0x0000000206147890 */ /* 0x000fe4000fffe0ff */
[----:B------:R-:W-:Y:S01]  /*41d0*/  UIADD3 UR18, UPT, UPT, UR4, 0x2, URZ ;  /* 0x0000000204127890 */ /* 0x000fe2000fffe0ff */
[----:B------:R-:W-:Y:S01]  /*41e0*/  @P0 SHF.L.U32 R3, R8, 0x1f, RZ ;  /* 0x0000001f08030819 */ /* 0x000fe200000006ff */
[----:B------:R-:W-:Y:S02]  /*41f0*/  UIADD3 UR16, UPT, UPT, UR6, 0x4, URZ ;  /* 0x0000000406107890 */ /* 0x000fe4000fffe0ff */
[----:B------:R-:W-:Y:S01]  /*4200*/  UIADD3 UR10, UPT, UPT, UR4, 0x4, URZ ;  /* 0x00000004040a7890 */ /* 0x000fe2000fffe0ff */
[----:B------:R2:W3:Y:S01]  /*4210*/  @P0 SYNCS.PHASECHK.TRANS64.TRYWAIT P2, [UR7], R3 ;  /* 0x00000003ff0005a7 */ /* 0x0004e20008041107 */
[----:B------:R-:W-:Y:S02]  /*4220*/  UIADD3 UR14, UPT, UPT, UR6, 0x6, URZ ;  /* 0x00000006060e7890 */ /* 0x000fe4000fffe0ff */
        /* <DEDUP_REMOVED lines=21> */
[----:B------:R-:W-:Y:S01]  /*4380*/  UIADD3 UR61, UPT, UPT, UR61, -0x1, URZ ;  /* 0xffffffff3d3d7890 */ /* 0x000fe2000fffe0ff */
[----:B------:R-:W-:Y:S01]  /*4390*/  UMOV UR7, 0x40004040 ;  /* 0x4000404000077882 */ /* 0x000fe20000000000 */
[----:B------:R-:W-:Y:S01]  /*43a0*/  UMOV UR64, 0x0 ;  /* 0x0000000000407882 */ /* 0x000fe20000000000 */
[----:B------:R-:W-:Y:S01]  /*43b0*/  UMOV UR65, 0x8100910 ;  /* 0x0810091000417882 */ /* 0x000fe20000000000 */
[----:B------:R-:W-:Y:S01]  /*43c0*/  UMOV UR5, 0x40004040 ;  /* 0x4000404000057882 */ /* 0x000fe20000000000 */
[----:B------:R-:W-:Y:S01]  /*43d0*/  UMOV UR21, 0x40004040 ;  /* 0x4000404000157882 */ /* 0x000fe20000000000 */
[----:B------:R1:W-:Y:S01]  /*43e0*/  UTCHMMA.2CTA gdesc[UR4], gdesc[UR6], tmem[UR8], tmem[UR64], idesc[UR65], UP2 ;  /* 0x00ff4006040075ea */ /* 0x0003e20009200008 */
[----:B------:R-:W-:Y:S01]  /*43f0*/  UPLOP3.LUT UP2, UPT, UPT, UPT, UPT, 0x80, 0x8 ;  /* 0x000000000008789c */ /* 0x000fe20003f4f070 */
[----:B------:R-:W-:Y:S01]  /*4400*/  UMOV UR19, 0x40004040 ;  /* 0x4000404000137882 */ /* 0x000fe20000000000 */
[----:B------:R-:W-:Y:S01]  /*4410*/  UMOV UR17, 0x40004040 ;  /* 0x4000404000117882 */ /* 0x000fe20000000000 */
[----:B------:R4:W-:Y:S01]  /*4420*/  UTCHMMA.2CTA gdesc[UR18], gdesc[UR20], tmem[UR8], tmem[UR64], idesc[UR65], UPT ;  /* 0x00ff4014120075ea */ /* 0x0009e2000ba00008 */
        /* <DEDUP_REMOVED lines=19> */
[----:B-1----:R-:W-:Y:S01]  /*4560*/  UMOV UR7, 0x8100910 ;  /* 0x0810091000077882 */ /* 0x002fe20000000000 */
[----:B------:R-:W-:Y:S01]  /*4570*/  UMOV UR35, 0x40004040 ;  /* 0x4000404000237882 */ /* 0x000fe20000000000 */
[----:B------:R-:W-:Y:S01]  /*4580*/  UMOV UR33, 0x40004040 ;  /* 0x4000404000217882 */ /* 0x000fe20000000000 */
[----:B------:R-:W-:Y:S01]  /*4590*/  UMOV UR27, 0x40004040 ;  /* 0x40004040001b7882 */ /* 0x000fe20000000000 */
[----:B------:R-:W-:Y:S01]  /*45a0*/  UMOV UR25, 0x40004040 ;  /* 0x4000404000197882 */ /* 0x000fe20000000000 */
[----:B----4-:R-:W-:Y:S02]  /*45b0*/  UIADD3 UR20, UPT, UPT, UR4, 0x602, URZ ;  /* 0x0000060204147890 */ /* 0x010fe4000fffe0ff */
[----:B------:R-:W-:Y:S02]  /*45c0*/  UIADD3 UR18, UPT, UPT, UR6, 0x304, URZ ;  /* 0x0000030406127890 */ /* 0x000fe4000fffe0ff */
[----:B--2---:R-:W-:Y:S02]  /*45d0*/  UIADD3 UR16, UPT, UPT, UR4, 0x604, URZ ;  /* 0x0000060404107890 */ /* 0x004fe4000fffe0ff */
[----:B------:R-:W-:Y:S01]  /*45e0*/  UIADD3 UR10, UPT, UPT, UR6, 0x306, URZ ;  /* 0x00000306060a7890 */ /* 0x000fe2000fffe0ff */
[----:B------:R-:W-:Y:S01]  /*45f0*/  R2UR.FILL UR65, R6 ;  /* 0x00000000064172ca */ /* 0x000fe200004e0000 */
[----:B------:R-:W-:Y:S01]  /*4600*/  UMOV UR14, 0x0 ;  /* 0x00000000000e7882 */ /* 0x000fe20000000000 */
[----:B------:R-:W-:Y:S01]  /*4610*/  UMOV UR15, 0x8100910 ;  /* 0x08100910000f7882 */ /* 0x000fe20000000000 */
[----:B------:R-:W-:Y:S01]  /*4620*/  UMOV UR12, 0x0 ;  /* 0x00000000000c7882 */ /* 0x000fe20000000000 */
[----:B------:R-:W-:Y:S01]  /*4630*/  UTCHMMA.2CTA gdesc[UR28], gdesc[UR30], tmem[UR8], tmem[UR14], idesc[UR15], UPT ;  /* 0x00ff0e1e1c0075ea */ /* 0x000fe2000ba00008 */
[----:B------:R-:W-:Y:S01]  /*4640*/  UTCHMMA.2CTA gdesc[UR56], gdesc[UR58], tmem[UR8], tmem[UR14], idesc[UR15], UPT ;  /* 0x00ff0e3a380075ea */ /* 0x000fe2000ba00008 */
[----:B------:R-:W-:Y:S01]  /*4650*/  UMOV UR13, 0x8100910 ;  /* 0x08100910000d7882 */ /* 0x000fe20000000000 */
[----:B------:R-:W-:Y:S01]  /*4660*/  UTCHMMA.2CTA gdesc[UR52], gdesc[UR54], tmem[UR8], tmem[UR14], idesc[UR15], UPT ;  /* 0x00ff0e36340075ea */ /* 0x000fe2000ba00008 */
[----:B------:R-:W-:Y:S01]  /*4670*/  UIADD3 UR4, UPT, UPT, UR4, 0x606, URZ ;  /* 0x0000060604047890 */ /* 0x000fe2000fffe0ff */
[----:B------:R-:W-:Y:S01]  /*4680*/  UTCHMMA.2CTA gdesc[UR48], gdesc[UR50], tmem[UR8], tmem[UR12], idesc[UR13], UPT ;  /* 0x00ff0c32300075ea */ /* 0x000fe2000ba00008 */
[----:B------:R-:W-:Y:S01]  /*4690*/  UTCHMMA.2CTA gdesc[UR44], gdesc[UR46], tmem[UR8], tmem[UR12], idesc[UR13], UPT ;  /* 0x00ff0c2e2c0075ea */ /* 0x000fe2000ba00008 */
[----:B------:R-:W-:Y:S01]  /*46a0*/  UMOV UR6, 0x0 ;  /* 0x0000000000067882 */ /* 0x000fe20000000000 */
[----:B------:R-:W-:Y:S01]  /*46b0*/  UTCHMMA.2CTA gdesc[UR40], gdesc[UR42], tmem[UR8], tmem[UR12], idesc[UR13], UPT ;  /* 0x00ff0c2a280075ea */ /* 0x000fe2000ba00008 */
[----:B------:R1:W-:Y:S01]  /*46c0*/  UTCHMMA.2CTA gdesc[UR36], gdesc[UR38], tmem[UR8], tmem[UR6], idesc[UR7], UPT ;  /* 0x00ff0626240075ea */ /* 0x0003e2000ba00008 */
[----:B------:R2:W-:Y:S01]  /*46d0*/  UTCHMMA.2CTA gdesc[UR32], gdesc[UR34], tmem[UR8], tmem[UR76], idesc[UR77], UPT ;  /* 0x00ff4c22200075ea */ /* 0x0005e2000ba00008 */
[----:B------:R-:W-:Y:S01]  /*46e0*/  UMOV UR23, 0x40004040 ;  /* 0x4000404000177882 */ /* 0x000fe20000000000 */
[----:B------:R2:W-:Y:S01]  /*46f0*/  UTCHMMA.2CTA gdesc[UR24], gdesc[UR26], tmem[UR8], tmem[UR74], idesc[UR75], UPT ;  /* 0x00ff4a1a180075ea */ /* 0x0005e2000ba00008 */
[----:B------:R-:W-:Y:S01]  /*4700*/  R2UR.FILL UR64, R5 ;  /* 0x00000000054072ca */ /* 0x000fe200004e0000 */
[----:B------:R2:W-:Y:S01]  /*4710*/  UTCHMMA.2CTA gdesc[UR20], gdesc[UR22], tmem[UR8], tmem[UR72], idesc[UR73], UPT ;  /* 0x00ff4816140075ea */ /* 0x0005e2000ba00008 */
[----:B------:R2:W-:Y:S01]  /*4720*/  UTCHMMA.2CTA gdesc[UR16], gdesc[UR18], tmem[UR8], tmem[UR70], idesc[UR71], UPT ;  /* 0x00ff4612100075ea */ /* 0x0005e2000ba00008 */
[----:B------:R2:W-:Y:S01]  /*4730*/  UTCHMMA.2CTA gdesc[UR4], gdesc[UR10], tmem[UR8], tmem[UR68], idesc[UR69], UPT ;  /* 0x00ff440a040075ea */ /* 0x0005e2000ba00008 */
[----:B------:R2:W-:Y:S09]  /*4740*/  UTCBAR.2CTA.MULTICAST [UR63], URZ, UR65 ;  /* 0x000000ff3f0073e9 */ /* 0x0005f20008200841 */
[----:B------:R-:W-:Y:S01]  /*4750*/  UISETP.NE.AND UP0, UPT, UR60, UR64, UPT ;  /* 0x000000403c00728c */ /* 0x000fe2000bf05270 */
[----:B-1----:R-:W-:Y:S08]  /*4760*/  UMOV UR7, UR9 ;  /* 0x0000000900077c82 */ /* 0x002ff00008000000 */
[----:B---3--:R-:W-:Y:S05]  /*4770*/  BRA.U UP0, `(.L_x_77) ;  /* 0xfffffff900447547 */ /* 0x008fea000b83ffff */
.L_x_74:
[----:B--2---:R-:W-:Y:S01]  /*4780*/  R2UR UR4, R4 ;  /* 0x00000000040472ca */ /* 0x004fe200000e0000 */
[----:B------:R-:W-:Y:S01]  /*4790*/  UMOV UR60, UR64 ;  /* 0x00000040003c7c82 */ /* 0x000fe20008000000 */
[----:B------:R-:W-:-:S11]  /*47a0*/  R2UR UR5, R13 ;  /* 0x000000000d0572ca */ /* 0x000fd600000e0000 */
[----:B------:R-:W-:-:S09]  /*47b0*/  UIADD3 UR4, UPT, UPT, UR4, 0xa0, URZ ;  /* 0x000000a004047890 */ /* 0x000fd2000fffe0ff */
[----:B------:R2:W-:Y:S01]  /*47c0*/  UTCBAR.2CTA.MULTICAST [UR4], URZ, UR5 ;  /* 0x000000ff040073e9 */ /* 0x0005e20008200805 */
[----:B------:R-:W-:Y:S02]  /*47d0*/  NOP ;  /* 0x0000000000007918 */ /* 0x000fe40000000000 */
.L_x_72:
[----:B--2---:R-:W-:Y:S02]  /*47e0*/  R2UR UR4, R14 ;  /* 0x000000000e0472ca */ /* 0x004fe400000e0000 */
[----:B------:R-:W-:-:S04]  /*47f0*/  ISETP.NE.AND P0, PT, R10, 0x2, PT ;  /* 0x000000020a00780c */ /* 0x000fc80003f05270 */
[----:B------:R-:W-:Y:S02]  /*4800*/  SEL R4, RZ, 0x1, P0 ;  /* 0x00000001ff047807 */ /* 0x000fe40000000000 */
[----:B------:R-:W-:Y:S02]  /*4810*/  SEL R10, R10, RZ, P0 ;  /* 0x000000ff0a0a7207 */ /* 0x000fe40000000000 */
[----:B------:R-:W-:-:S03]  /*4820*/  LOP3.LUT R9, R9, R4, RZ, 0x3c, !PT ;  /* 0x0000000409097212 */ /* 0x000fc600078e3cff */
[----:B------:R-:W-:-:S04]  /*4830*/  UIADD3 UR4, UPT, UPT, UR4, 0x1, URZ ;  /* 0x0000000104047890 */ /* 0x000fc8000fffe0ff */
[----:B------:R-:W-:-:S04]  /*4840*/  UISETP.NE.AND UP0, UPT, UR4, 0x4, UPT ;  /* 0x000000040400788c */ /* 0x000fc8000bf05270 */
[----:B------:R-:W-:Y:S02]  /*4850*/  USEL UR5, URZ, 0x1, UP0 ;  /* 0x00000001ff057887 */ /* 0x000fe40008000000 */
[----:B------:R-:W-:-:S04]  /*4860*/  USEL UR4, UR4, URZ, UP0 ;  /* 0x000000ff04047287 */ /* 0x000fc80008000000 */
[----:B------:R-:W-:Y:S02]  /*4870*/  LOP3.LUT R11, R11, UR5, RZ, 0x3c, !PT ;  /* 0x000000050b0b7c12 */ /* 0x000fe4000f8e3cff */
[----:B------:R-:W-:Y:S01]  /*4880*/  IMAD.U32 R14, RZ, RZ, UR4 ;  /* 0x00000004ff0e7e24 */ /* 0x000fe2000f8e00ff */
[----:B------:R-:W-:Y:S06]  /*4890*/  @P1 BRA `(.L_x_78) ;  /* 0xfffffff4005c1947 */ /* 0x000fec000383ffff */
[----:B------:R-:W2:Y:S01]  /*48a0*/  S2UR UR8, SR_CgaCtaId ;  /* 0x00000000000879c3 */ /* 0x000ea20000008800 */
[----:B------:R-:W-:Y:S02]  /*48b0*/  ELECT P0, URZ, PT ;  /* 0x0000000000ff782f */ /* 0x000fe40003800000 */
[----:B------:R-:W-:Y:S01]  /*48c0*/  R2UR UR5, R2 ;  /* 0x00000000020572ca */ /* 0x000fe200000e0000 */
[----:B------:R-:W-:Y:S01]  /*48d0*/  UMOV UR4, 0x40 ;  /* 0x0000004000047882 */ /* 0x000fe20000000000 */
[----:B------:R-:W-:-:S03]  /*48e0*/  IMAD.MOV.U32 R2, RZ, RZ, 0x1 ;  /* 0x00000001ff027424 */ /* 0x000fc600078e00ff */
[----:B------:R-:W-:Y:S08]  /*48f0*/  UVIRTCOUNT.DEALLOC.SMPOOL 0x80 ;  /* 0x000000800000784c */ /* 0x000ff00000000000 */
[----:B------:R-:W-:Y:S02]  /*4900*/  UISETP.NE.AND UP1, UPT, UR5, URZ, UPT ;  /* 0x000000ff0500728c */ /* 0x000fe4000bf25270 */
[----:B--2---:R-:W-:-:S09]  /*4910*/  ULEA UR8, UR8, UR4, 0x18 ;  /* 0x0000000408087291 */ /* 0x004fd2000f8ec0ff */
[----:B------:R2:W-:Y:S01]  /*4920*/  @P0 STS.U8 [UR8+0x1c], R2 ;  /* 0x00001c02ff000988 */ /* 0x0005e20008000008 */
[----:B------:R-:W-:Y:S05]  /*4930*/  BRA.U UP1, `(.L_x_79) ;  /* 0x0000000101a87547 */ /* 0x000fea000b800000 */
[----:B------:R-:W-:Y:S01]  /*4940*/  R2UR UR4, R14 ;  /* 0x000000000e0472ca */ /* 0x000fe200000e0000 */
[----:B------:R-:W-:Y:S01]  /*4950*/  UIADD3 UR7, UPT, UPT, UR62, 0xc0, URZ ;  /* 0x000000c03e077890 */ /* 0x000fe2000fffe0ff */
[----:B-1----:R-:W-:-:S11]  /*4960*/  SHF.L.U32 R3, R11, 0x1f, RZ ;  /* 0x0000001f0b037819 */ /* 0x002fd600000006ff */
[----:B------:R-:W-:-:S09]  /*4970*/  ULEA UR4, UR4, UR7, 0x3 ;  /* 0x0000000704047291 */ /* 0x000fd2000f8e18ff */
[----:B------:R-:W1:Y:S02]  /*4980*/  SYNCS.PHASECHK.TRANS64.TRYWAIT P0, [UR4], R3 ;  /* 0x00000003ff0075a7 */ /* 0x000e640008001104 */
[----:B-1----:R-:W-:Y:S05]  /*4990*/  @!P0 BRA `(.L_x_80) ;  /* 0x0000004400788947 */ /* 0x002fea0003800000 */
.L_x_160:
[----:B------:R-:W-:-:S13]  /*49a0*/  R2UR UR4, R14 ;  /* 0x000000000e0472ca */ /* 0x000fda00000e0000 */
[----:B------:R-:W-:-:S04]  /*49b0*/  UIADD3 UR4, UPT, UPT, UR4, 0x1, URZ ;  /* 0x0000000104047890 */ /* 0x000fc8000fffe0ff */
[----:B------:R-:W-:-:S04]  /*49c0*/  UISETP.NE.AND UP0, UPT, UR4, 0x4, UPT ;  /* 0x000000040400788c */ /* 0x000fc8000bf05270 */
[----:B------:R-:W-:Y:S02]  /*49d0*/  USEL UR6, URZ, 0x1, UP0 ;  /* 0x00000001ff067887 */ /* 0x000fe40008000000 */
[----:B------:R-:W-:-:S04]  /*49e0*/  USEL UR4, UR4, URZ, UP0 ;  /* 0x000000ff04047287 */ /* 0x000fc80008000000 */
[----:B------:R-:W-:Y:S01]  /*49f0*/  ULEA UR5, UR4, UR7, 0x3 ;  /* 0x0000000704057291 */ /* 0x000fe2000f8e18ff */
[----:B-1----:R-:W-:-:S04]  /*4a00*/  LOP3.LUT R3, R11, UR6, RZ, 0x3c, !PT ;  /* 0x000000060b037c12 */ /* 0x002fc8000f8e3cff */
[----:B------:R-:W-:-:S04]  /*4a10*/  SHF.L.U32 R5, R3, 0x1f, RZ ;  /* 0x0000001f03057819 */ /* 0x000fc800000006ff */
[----:B------:R-:W1:Y:S02]  /*4a20*/  SYNCS.PHASECHK.TRANS64.TRYWAIT P0, [UR5], R5 ;  /* 0x00000005ff0075a7 */ /* 0x000e640008001105 */
[----:B-1----:R-:W-:Y:S05]  /*4a30*/  @!P0 BRA `(.L_x_81) ;  /* 0x0000004400688947 */ /* 0x002fea0003800000 */
.L_x_162:
        /* <DEDUP_REMOVED lines=9> */
.L_x_164:
[----:B------:R-:W-:-:S04]  /*4ad0*/  UIADD3 UR4, UPT, UPT, UR4, 0x1, URZ ;  /* 0x0000000104047890 */ /* 0x000fc8000fffe0ff */
[----:B------:R-:W-:-:S04]  /*4ae0*/  UISETP.NE.AND UP0, UPT, UR4, 0x4, UPT ;  /* 0x000000040400788c */ /* 0x000fc8000bf05270 */
[----:B------:R-:W-:Y:S02]  /*4af0*/  USEL UR5, URZ, 0x1, UP0 ;  /* 0x00000001ff057887 */ /* 0x000fe40008000000 */
[----:B------:R-:W-:-:S04]  /*4b00*/  USEL UR4, UR4, URZ, UP0 ;  /* 0x000000ff04047287 */ /* 0x000fc80008000000 */
[----:B------:R-:W-:Y:S01]  /*4b10*/  ULEA UR4, UR4, UR7, 0x3 ;  /* 0x0000000704047291 */ /* 0x000fe2000f8e18ff */
[----:B------:R-:W-:-:S04]  /*4b20*/  LOP3.LUT R3, R3, UR5, RZ, 0x3c, !PT ;  /* 0x0000000503037c12 */ /* 0x000fc8000f8e3cff */
[----:B------:R-:W-:Y:S01]  /*4b30*/  SHF.L.U32 R3, R3, 0x1f, RZ ;  /* 0x0000001f03037819 */ /* 0x000fe200000006ff */
[----:B-12---:R-:W-:-:S04]  /*4b40*/  IMAD.U32 R2, RZ, RZ, UR4 ;  /* 0x00000004ff027e24 */ /* 0x006fc8000f8e00ff */
[----:B------:R1:W2:Y:S03]  /*4b50*/  SYNCS.PHASECHK.TRANS64.TRYWAIT P0, [R2+URZ], R3 ;  /* 0x00000003020075a7 */ /* 0x0002a600080011ff */
[----:B--2---:R-:W-:Y:S05]  /*4b60*/  @!P0 NANOSLEEP.SYNCS 0x989680 ;  /* 0x009896800000895d */ /* 0x004fea0003900000 */
[----:B------:R-:W2:Y:S02]  /*4b70*/  @!P0 SYNCS.PHASECHK.TRANS64 P0, [R2+URZ], R3 ;  /* 0x00000003020085a7 */ /* 0x000ea400080010ff */
[----:B--2---:R-:W-:Y:S05]  /*4b80*/  @P0 BRA `(.L_x_83) ;  /* 0x0000000000240947 */ /* 0x004fea0003800000 */
.L_x_84:
[----:B--2---:R2:W3:Y:S02]  /*4b90*/  SYNCS.PHASECHK.TRANS64.TRYWAIT P0, [R2+URZ], R3 ;  /* 0x00000003020075a7 */ /* 0x0044e400080011ff */
[----:B---3--:R-:W-:Y:S05]  /*4ba0*/  @!P0 NANOSLEEP.SYNCS 0x989680 ;  /* 0x009896800000895d */ /* 0x008fea0003900000 */
[----:B------:R-:W3:Y:S02]  /*4bb0*/  @!P0 SYNCS.PHASECHK.TRANS64 P0, [R2+URZ], R3 ;  /* 0x00000003020085a7 */ /* 0x000ee400080010ff */
[----:B---3--:R-:W-:Y:S05]  /*4bc0*/  @!P0 BRA `(.L_x_84) ;  /* 0xfffffffc00f08947 */ /* 0x008fea000383ffff */
[----:B------:R-:W-:Y:S05]  /*4bd0*/  BRA `(.L_x_83) ;  /* 0x0000000000107947 */ /* 0x000fea0003800000 */
.L_x_79:
[----:B------:R-:W-:Y:S01]  /*4be0*/  R2UR UR5, R0 ;  /* 0x00000000000572ca */ /* 0x000fe200000e0000 */
[----:B------:R-:W-:-:S12]  /*4bf0*/  UIADD3 UR4, UPT, UPT, UR62, 0x100, URZ ;  /* 0x000001003e047890 */ /* 0x000fd8000fffe0ff */
[----:B------:R-:W-:-:S09]  /*4c00*/  UPRMT UR4, UR5, 0x654, UR4 ;  /* 0x0000065405047896 */ /* 0x000fd20008000004 */
[----:B------:R-:W-:Y:S03]  /*4c10*/  SYNCS.ARRIVE.TRANS64.RED.A1T0 RZ, [UR4], RZ ;  /* 0x000000ffffff79a7 */ /* 0x000fe60008100404 */
.L_x_83:
[----:B-12---:R-:W-:Y:S01]  /*4c20*/  SHF.L.U32 R3, RZ, 0x1f, RZ ;  /* 0x0000001fff037819 */ /* 0x006fe200000006ff */
[----:B------:R-:W-:Y:S01]  /*4c30*/  UIADD3 UR4, UPT, UPT, UR62, 0x100, URZ ;  /* 0x000001003e047890 */ /* 0x000fe2000fffe0ff */
[----:B------:R-:W-:Y:S02]  /*4c40*/  PLOP3.LUT P0, PT, PT, PT, UP1, 0x80, 0x8 ;  /* 0x000000000008781c */ /* 0x000fe40003f0f018 */
[----:B------:R-:W1:Y:S02]  /*4c50*/  SYNCS.PHASECHK.TRANS64.TRYWAIT P1, [UR62+0x100], R3 ;  /* 0x00010003ff0075a7 */ /* 0x000e64000802113e */
[----:B-1----:R-:W-:Y:S09]  /*4c60*/  @!P1 BRA `(.L_x_85) ;  /* 0x00000044000c9947 */ /* 0x002ff20003800000 */
.L_x_166:
[----:B------:R-:W-:Y:S02]  /*4c70*/  R2UR UR6, R0 ;  /* 0x00000000000672ca */ /* 0x000fe400000e0000 */
[----:B------:R-:W-:-:S11]  /*4c80*/  R2UR UR5, R16 ;  /* 0x00000000100572ca */ /* 0x000fd600000e0000 */
[----:B------:R-:W-:-:S03]  /*4c90*/  @!UP1 UPRMT UR4, UR6, 0x654, UR4 ;  /* 0x0000065406049896 */ /* 0x000fc60008000004 */
[----:B------:R-:W-:-:S06]  /*4ca0*/  UMOV UR6, 0x1 ;  /* 0x0000000100067882 */ /* 0x000fcc0000000000 */
[----:B------:R-:W-:Y:S01]  /*4cb0*/  @!P0 SYNCS.ARRIVE.TRANS64.RED.A1T0 RZ, [UR4], RZ ;  /* 0x000000ffffff89a7 */ /* 0x000fe20008100404 */
[----:B------:R-:W-:Y:S01]  /*4cc0*/  NOP ;  /* 0x0000000000007918 */ /* 0x000fe20000000000 */
[----:B------:R-:W2:Y:S01]  /*4cd0*/  LDS R0, [UR8+0x14] ;  /* 0x00001408ff007984 */ /* 0x000ea20008000800 */
[----:B------:R-:W-:-:S03]  /*4ce0*/  ULOP3.LUT UR4, UR5, 0xffff, URZ, 0xc0, !UPT ;  /* 0x0000ffff05047892 */ /* 0x000fc6000f8ec0ff */
[----:B------:R-:W-:Y:S01]  /*4cf0*/  UMOV UR5, 0xffff ;  /* 0x0000ffff00057882 */ /* 0x000fe20000000000 */
[----:B------:R-:W-:-:S04]  /*4d00*/  USHF.R.U32.HI UR4, URZ, 0x5, UR4 ;  /* 0x00000005ff047899 */ /* 0x000fc80008011604 */
[----:B------:R-:W-:Y:S02]  /*4d10*/  USHF.L.U32 UR5, UR5, UR4, URZ ;  /* 0x0000000405057299 */ /* 0x000fe400080006ff */
[----:B------:R-:W-:-:S04]  /*4d20*/  USHF.L.U32 UR4, UR6, UR4, URZ ;  /* 0x0000000406047299 */ /* 0x000fc800080006ff */
[----:B--2---:R-:W-:-:S04]  /*4d30*/  LOP3.LUT R0, R0, UR5, RZ, 0xc0, !PT ;  /* 0x0000000500007c12 */ /* 0x004fc8000f8ec0ff */
[----:B------:R-:W-:-:S13]  /*4d40*/  ISETP.NE.AND P0, PT, R0, UR5, PT ;  /* 0x0000000500007c0c */ /* 0x000fda000bf05270 */
[----:B------:R-:W-:Y:S05]  /*4d50*/  @P0 BRA `(.L_x_86) ;  /* 0x0000000000580947 */ /* 0x000fea0003800000 */
[----:B------:R-:W2:Y:S02]  /*4d60*/  LDS R0, [UR8+0x18] ;  /* 0x00001808ff007984 */ /* 0x000ea40008000800 */
[----:B--2---:R-:W-:-:S04]  /*4d70*/  LOP3.LUT R0, R0, UR4, RZ, 0xc0, !PT ;  /* 0x0000000400007c12 */ /* 0x004fc8000f8ec0ff */
[----:B------:R-:W-:-:S13]  /*4d80*/  ISETP.NE.AND P0, PT, R0, UR4, PT ;  /* 0x0000000400007c0c */ /* 0x000fda000bf05270 */
[----:B------:R-:W-:Y:S05]  /*4d90*/  @P0 BRA `(.L_x_87) ;  /* 0x00000000003c0947 */ /* 0x000fea0003800000 */
[----:B-1----:R-:W1:Y:S01]  /*4da0*/  S2R R2, SR_LANEID ;  /* 0x0000000000027919 */ /* 0x002e620000000000 */
[----:B------:R-:W-:Y:S01]  /*4db0*/  ULOP3.LUT UR5, URZ, UR5, URZ, 0x33, !UPT ;  /* 0x00000005ff057292 */ /* 0x000fe2000f8e33ff */
[----:B------:R-:W-:Y:S01]  /*4dc0*/  LOP3.LUT R4, RZ, UR4, RZ, 0x33, !PT ;  /* 0x00000004ff047c12 */ /* 0x000fe2000f8e33ff */
[----:B------:R-:W-:Y:S02]  /*4dd0*/  VOTEU.ANY UR4, UPT, PT ;  /* 0x0000000000047886 */ /* 0x000fe400038e0100 */
[----:B------:R-:W-:Y:S01]  /*4de0*/  UFLO.U32 UR4, UR4 ;  /* 0x00000004000472bd */ /* 0x000fe200080e0000 */
[----:B------:R-:W2:Y:S01]  /*4df0*/  REDUX UR6, R4 ;  /* 0x00000000040673c4 */ /* 0x000ea20000000000 */
[----:B------:R-:W-:-:S06]  /*4e00*/  IMAD.U32 R0, RZ, RZ, UR5 ;  /* 0x00000005ff007e24 */ /* 0x000fcc000f8e00ff */
[----:B------:R3:W-:Y:S01]  /*4e10*/  UTCATOMSWS.AND URZ, UR5 ;  /* 0x0000000500ff79e3 */ /* 0x0007e20008000000 */
[----:B------:R-:W4:Y:S01]  /*4e20*/  REDUX UR7, R0 ;  /* 0x00000000000773c4 */ /* 0x000f220000000000 */
[----:B-1----:R-:W-:Y:S01]  /*4e30*/  ISETP.EQ.U32.AND P0, PT, R2, UR4, PT ;  /* 0x0000000402007c0c */ /* 0x002fe2000bf02070 */
[----:B--2---:R-:W-:Y:S01]  /*4e40*/  IMAD.U32 R2, RZ, RZ, UR6 ;  /* 0x00000006ff027e24 */ /* 0x004fe2000f8e00ff */
[----:B----4-:R-:W-:-:S11]  /*4e50*/  MOV R3, UR7 ;  /* 0x0000000700037c02 */ /* 0x010fd60008000f00 */
[----:B------:R3:W-:Y:S04]  /*4e60*/  @P0 ATOMS.AND RZ, [UR8+0x14], R3 ;  /* 0x00001403ffff098c */ /* 0x0007e8000a800008 */
[----:B------:R3:W-:Y:S01]  /*4e70*/  @P0 ATOMS.AND RZ, [UR8+0x18], R2 ;  /* 0x00001802ffff098c */ /* 0x0007e2000a800008 */
[----:B------:R-:W-:Y:S05]  /*4e80*/  BRA `(.L_x_88) ;  /* 0x0000000000147947 */ /* 0x000fea0003800000 */
.L_x_87:
[----:B-1----:R-:W-:Y:S02]  /*4e90*/  MOV R2, 0x4eb0 ;  /* 0x00004eb000027802 */ /* 0x002fe40000000f00 */
[----:B-----5:R-:W-:Y:S05]  /*4ea0*/  CALL.REL.NOINC `($__internal_0_$__cuda_sm10x_tcgen05_guardrail_trap_col_being_dealloced_not_returned_by_alloc) ;  /* 0x0000004400707944 */ /* 0x020fea0003c00000 */
[----:B------:R-:W-:Y:S05]  /*4eb0*/  BRA `(.L_x_88) ;  /* 0x0000000000087947 */ /* 0x000fea0003800000 */
.L_x_86:
[----:B-1----:R-:W-:Y:S02]  /*4ec0*/  MOV R2, 0x4ee0 ;  /* 0x00004ee000027802 */ /* 0x002fe40000000f00 */
[----:B-----5:R-:W-:Y:S05]  /*4ed0*/  CALL.REL.NOINC `($__internal_2_$__cuda_sm10x_tcgen05_guardrail_trap_unallocated_columns_being_dealloced) ;  /* 0x00000044007c7944 */ /* 0x020fea0003c00000 */
.L_x_88:
[----:B------:R-:W-:Y:S01]  /*4ee0*/  NOP ;  /* 0x0000000000007918 */ /* 0x000fe20000000000 */
[----:B---3--:R-:W-:Y:S05]  /*4ef0*/  EXIT ;  /* 0x000000000000794d */ /* 0x008fea0003800000 */
.L_x_59:
[----:B------:R-:W-:-:S09]  /*4f00*/  UISETP.NE.OR UP0, UPT, UR18, 0x3, !UP3 ;  /* 0x000000031200788c */ /* 0x000fd2000df05670 */
[----:B------:R-:W-:Y:S05]  /*4f10*/  BRA.U UP0, `(.L_x_89) ;  /* 0x00000011002c7547 */ /* 0x000fea000b800000 */
[----:B------:R-:W1:Y:S01]  /*4f20*/  LDCU UR36, c[0x0][0x370] ;  /* 0x00006e00ff2477ac */ /* 0x000e620008000800 */
[----:B------:R-:W2:Y:S01]  /*4f30*/  LDC.64 R16, c[0x0][0x348] ;  /* 0x0000d200ff107b82 */ /* 0x000ea20000000a00 */
[----:B------:R-:W-:Y:S02]  /*4f40*/  HFMA2 R13, -RZ, RZ, 0, 0 ;  /* 0x00000000ff0d7431 */ /* 0x000fe400000001ff */
[----:B------:R-:W-:Y:S01]  /*4f50*/  IMAD.MOV.U32 R15, RZ, RZ, 0x1 ;  /* 0x00000001ff0f7424 */ /* 0x000fe200078e00ff */
[----:B------:R-:W1:Y:S01]  /*4f60*/  LDCU.128 UR32, c[0x0][0xb10] ;  /* 0x00016200ff2077ac */ /* 0x000e620008000c00 */
[----:B------:R-:W-:Y:S01]  /*4f70*/  IMAD.MOV.U32 R14, RZ, RZ, RZ ;  /* 0x000000ffff0e7224 */ /* 0x000fe200078e00ff */
[----:B------:R-:W-:Y:S01]  /*4f80*/  MOV R7, 0x2000 ;  /* 0x0000200000077802 */ /* 0x000fe20000000f00 */
[----:B------:R-:W3:Y:S01]  /*4f90*/  LDCU UR31, c[0x0][0x374] ;  /* 0x00006e80ff1f77ac */ /* 0x000ee20008000800 */
[----:B------:R-:W4:Y:S01]  /*4fa0*/  LDC.64 R2, c[0x0][0x888] ;  /* 0x00022200ff027b82 */ /* 0x000f220000000a00 */
[----:B------:R-:W3:Y:S01]  /*4fb0*/  LDCU UR15, c[0x0][0xb0c] ;  /* 0x00016180ff0f77ac */ /* 0x000ee20008000800 */
[----:B------:R-:W3:Y:S06]  /*4fc0*/  LDCU UR41, c[0x0][0xb20] ;  /* 0x00016400ff2977ac */ /* 0x000eec0008000800 */
[----:B------:R-:W2:Y:S01]  /*4fd0*/  LDC.64 R4, c[0x0][0x890] ;  /* 0x00022400ff047b82 */ /* 0x000ea20000000a00 */
[----:B------:R-:W3:Y:S01]  /*4fe0*/  LDCU UR4, c[0x0][0xb30] ;  /* 0x00016600ff0477ac */ /* 0x000ee20008000800 */
[----:B-1----:R-:W-:-:S02]  /*4ff0*/  UIMAD.WIDE.U32 UR6, UR36, UR32, URZ ;  /* 0x00000020240672a5 */ /* 0x002fc4000f8e00ff */
[----:B---3--:R-:W-:Y:S01]  /*5000*/  UIMAD.WIDE.U32 UR8, UR31, UR35, URZ ;  /* 0x000000231f0872a5 */ /* 0x008fe2000f8e00ff */
[----:B------:R-:W-:Y:S01]  /*5010*/  UMOV UR29, 0x400 ;  /* 0x00000400001d7882 */ /* 0x000fe20000000000 */
[----:B------:R-:W-:-:S03]  /*5020*/  UPLOP3.LUT UP3, UPT, UPT, UPT, UPT, 0x40, 0x4 ;  /* 0x000000000004789c */ /* 0x000fc60003f6e870 */
[----:B------:R-:W-:Y:S01]  /*5030*/  UMOV UR6, UR7 ;  /* 0x0000000700067c82 */ /* 0x000fe20008000000 */
[----:B------:R-:W-:Y:S01]  /*5040*/  UISETP.GE.AND UP0, UPT, UR39, 0x1, UPT ;  /* 0x000000012700788c */ /* 0x000fe2000bf06270 */
[----:B------:R-:W-:Y:S01]  /*5050*/  UMOV UR37, UR9 ;  /* 0x0000000900257c82 */ /* 0x000fe20008000000 */
[----:B------:R-:W-:Y:S01]  /*5060*/  UISETP.NE.AND UP4, UPT, UR39, 0x1, UPT ;  /* 0x000000012700788c */ /* 0x000fe2000bf85270 */
[----:B------:R-:W1:Y:S01]  /*5070*/  LDCU.64 UR22, c[0x0][0xb28] ;  /* 0x00016500ff1677ac */ /* 0x000e620008000a00 */
[----:B------:R-:W-:Y:S02]  /*5080*/  ULEA UR29, UR61, UR29, 0x18 ;  /* 0x0000001d3d1d7291 */ /* 0x000fe4000f8ec0ff */
[----:B------:R-:W-:Y:S02]  /*5090*/  UISETP.NE.AND UP6, UPT, UR15, 0x1, UPT ;  /* 0x000000010f00788c */ /* 0x000fe4000bfc5270 */
[----:B------:R-:W-:Y:S02]  /*50a0*/  UISETP.NE.AND UP5, UPT, UR34, 0x1, UPT ;  /* 0x000000012200788c */ /* 0x000fe4000bfa5270 */
[----:B------:R-:W-:-:S02]  /*50b0*/  USHF.R.U32.HI UR38, URZ, UR33, UR6 ;  /* 0x00000021ff267299 */ /* 0x000fc40008011606 */
[----:B------:R-:W-:Y:S02]  /*50c0*/  USHF.R.U32.HI UR37, URZ, UR41, UR37 ;  /* 0x00000029ff257299 */ /* 0x000fe40008011625 */
[----:B------:R-:W-:Y:S01]  /*50d0*/  UISETP.NE.AND UP2, UPT, UR4, 0x1, UPT ;  /* 0x000000010400788c */ /* 0x000fe2000bf45270 */
[----:B------:R-:W-:-:S10]  /*50e0*/  UMOV UR12, URZ ;  /* 0x000000ff000c7c82 */ /* 0x000fd40008000000 */
.L_x_98:
[C---:B------:R-:W-:Y:S02]  /*50f0*/  LEA R12, R14.reuse, UR29, 0x3 ;  /* 0x0000001d0e0c7c11 */ /* 0x040fe4000f8e18ff */
[----:B------:R-:W-:Y:S02]  /*5100*/  SHF.L.U32 R9, R13, 0x1f, RZ ;  /* 0x0000001f0d097819 */ /* 0x000fe400000006ff */
[----:B------:R-:W-:Y:S02]  /*5110*/  LEA R10, R14, UR29, 0x4 ;  /* 0x0000001d0e0a7c11 */ /* 0x000fe4000f8e20ff */
[----:B---3--:R-:W3:Y:S02]  /*5120*/  SYNCS.PHASECHK.TRANS64.TRYWAIT P0, [R12+URZ+0x80], R9 ;  /* 0x000080090c0075a7 */ /* 0x008ee400080011ff */
[----:B---3--:R-:W-:Y:S05]  /*5130*/  @!P0 BRA `(.L_x_90) ;  /* 0x0000003c00f08947 */ /* 0x008fea0003800000 */
.L_x_167:
[----:B---3--:R-:W3:Y:S01]  /*5140*/  LDS.128 R8, [R10+0x110] ;  /* 0x000110000a087984 */ /* 0x008ee20000000c00 */
[----:B------:R-:W-:Y:S01]  /*5150*/  UISETP.GE.AND UP0, UPT, UR39, 0x1, UPT ;  /* 0x000000012700788c */ /* 0x000fe2000bf06270 */
[----:B------:R-:W-:Y:S01]  /*5160*/  @!PT LDS RZ, [RZ] ;  /* 0x00000000fffff984 */ /* 0x000fe20000000800 */
[----:B------:R-:W-:Y:S01]  /*5170*/  @!PT LDS RZ, [RZ] ;  /* 0x00000000fffff984 */ /* 0x000fe20000000800 */
[----:B------:R-:W-:Y:S01]  /*5180*/  @!PT LDS RZ, [RZ] ;  /* 0x00000000fffff984 */ /* 0x000fe20000000800 */
[----:B------:R-:W-:Y:S01]  /*5190*/  @!PT LDS RZ, [RZ] ;  /* 0x00000000fffff984 */ /* 0x000fe20000000800 */
[----:B------:R1:W-:Y:S06]  /*51a0*/  MEMBAR.ALL.CTA ;  /* 0x0000000000007992 */ /* 0x0003ec0000008000 */
[----:B-1----:R-:W1:Y:S01]  /*51b0*/  FENCE.VIEW.ASYNC.S ;  /* 0x00000000000073c6 */ /* 0x002e620000000000 */
[----:B---3--:R-:W-:Y:S11]  /*51c0*/  LOP3.LUT P0, RZ, R10, 0x1, RZ, 0xc0, !PT ;  /* 0x000000010aff7812 */ /* 0x008ff6000780c0ff */
[----:B------:R-:W-:Y:S02]  /*51d0*/  @!UPT UIADD3 URZ, UPT, UPT, URZ, URZ, URZ ;  /* 0x000000fffffff290 */ /* 0x000fe4000fffe0ff */
[----:B-1----:R-:W-:Y:S01]  /*51e0*/  VOTEU.ANY UP1, P0 ;  /* 0x0000000000ff7886 */ /* 0x002fe20000020100 */
[----:B------:R-:W-:Y:S11]  /*51f0*/  PLOP3.LUT P0, PT, PT, PT, UP1, 0x80, 0x8 ;  /* 0x000000000008781c */ /* 0x000ff60003f0f018 */
[----:B------:R-:W-:Y:S02]  /*5200*/  @!UPT UIADD3 URZ, UPT, UPT, URZ, URZ, URZ ;  /* 0x000000fffffff290 */ /* 0x000fe4000fffe0ff */
[----:B------:R-:W-:Y:S02]  /*5210*/  @P0 SHF.R.U32.HI R0, RZ, 0x10, R9 ;  /* 0x00000010ff000819 */ /* 0x000fe40000011609 */
[----:B------:R-:W-:Y:S02]  /*5220*/  @P0 MOV R6, R8 ;  /* 0x0000000800060202 */ /* 0x000fe40000000f00 */
[----:B------:R-:W-:Y:S01]  /*5230*/  @P0 R2UR UR4, R0 ;  /* 0x00000000000402ca */ /* 0x000fe200000e0000 */
[----:B------:R-:W-:Y:S01]  /*5240*/  VIADD R0, R12, 0x90 ;  /* 0x000000900c007836 */ /* 0x000fe20000000000 */
[----:B------:R-:W-:Y:S02]  /*5250*/  @P0 LOP3.LUT R8, R9, 0xffff, RZ, 0xc0, !PT ;  /* 0x0000ffff09080812 */ /* 0x000fe400078ec0ff */
[----:B------:R-:W-:Y:S02]  /*5260*/  @P0 R2UR UR6, R6 ;  /* 0x00000000060602ca */ /* 0x000fe400000e0000 */
[----:B------:R-:W-:Y:S02]  /*5270*/  PRMT R0, RZ, 0x654, R0 ;  /* 0x00000654ff007816 */ /* 0x000fe40000000000 */
[----:B------:R-:W-:Y:S02]  /*5280*/  @P0 R2UR UR5, R8 ;  /* 0x00000000080502ca */ /* 0x000fe400000e0000 */
[----:B------:R1:W-:Y:S03]  /*5290*/  SYNCS.ARRIVE.TRANS64.RED.A1T0 RZ, [R0+URZ], RZ ;  /* 0x000000ff00ff79a7 */ /* 0x0003e600081004ff */
[----:B------:R-:W-:Y:S04]  /*52a0*/  @UP1 UMOV UR30, UR4 ;  /* 0x00000004001e1c82 */ /* 0x000fe80008000000 */
[----:B------:R-:W-:Y:S04]  /*52b0*/  @UP1 UMOV UR14, UR6 ;  /* 0x00000006000e1c82 */ /* 0x000fe80008000000 */
[----:B------:R-:W-:Y:S01]  /*52c0*/  @UP1 UMOV UR13, UR5 ;  /* 0x00000005000d1c82 */ /* 0x000fe20008000000 */
[----:B------:R-:W-:Y:S05]  /*52d0*/  BRA.U !UP0, `(.L_x_91) ;  /* 0x0000000108a47547 */ /* 0x000fea000b800000 */
[----:B------:R-:W-:Y:S02]  /*52e0*/  UIMAD.WIDE.U32 UR8, UR13, UR35, URZ ;  /* 0x000000230d0872a5 */ /* 0x000fe4000f8e00ff */
[----:B------:R-:W-:Y:S02]  /*52f0*/  UIMAD.WIDE.U32 UR10, UR14, UR32, URZ ;  /* 0x000000200e0a72a5 */ /* 0x000fe4000f8e00ff */
[----:B------:R-:W-:Y:S02]  /*5300*/  USEL UR4, UR31, UR37, !UP5 ;  /* 0x000000251f047287 */ /* 0x000fe4000e800000 */
[----:B------:R-:W-:Y:S02]  /*5310*/  USEL UR7, UR36, UR38, !UP6 ;  /* 0x0000002624077287 */ /* 0x000fe4000f000000 */
[----:B------:R-:W-:Y:S02]  /*5320*/  UIMAD.WIDE.U32 UR16, UR4, UR22, URZ ;  /* 0x00000016041072a5 */ /* 0x000fe4000f8e00ff */
[----:B------:R-:W-:Y:S01]  /*5330*/  UIMAD.WIDE.U32 UR18, UR7, UR22, URZ ;  /* 0x00000016071272a5 */ /* 0x000fe2000f8e00ff */
[----:B------:R-:W-:Y:S02]  /*5340*/  UMOV UR5, UR9 ;  /* 0x0000000900057c82 */ /* 0x000fe40008000000 */
[----:B------:R-:W-:Y:S03]  /*5350*/  USHF.R.U32.HI UR6, URZ, UR41, UR5 ;  /* 0x00000029ff067299 */ /* 0x000fe60008011605 */
[----:B------:R-:W-:Y:S01]  /*5360*/  UMOV UR5, UR11 ;  /* 0x0000000b00057c82 */ /* 0x000fe20008000000 */
[----:B------:R-:W-:Y:S02]  /*5370*/  USEL UR6, UR13, UR6, !UP5 ;  /* 0x000000060d067287 */ /* 0x000fe4000e800000 */
[----:B------:R-:W-:Y:S02]  /*5380*/  USHF.R.U32.HI UR8, URZ, UR33, UR5 ;  /* 0x00000021ff087299 */ /* 0x000fe40008011605 */
[----:B------:R-:W-:Y:S01]  /*5390*/  UIMAD.WIDE.U32 UR10, UR6, UR22, URZ ;  /* 0x00000016060a72a5 */ /* 0x000fe2000f8e00ff */
[----:B------:R-:W-:Y:S02]  /*53a0*/  UMOV UR5, UR17 ;  /* 0x0000001100057c82 */ /* 0x000fe40008000000 */
[----:B------:R-:W-:Y:S03]  /*53b0*/  @UP4 USHF.R.U32.HI UR4, URZ, UR23, UR5 ;  /* 0x00000017ff044299 */ /* 0x000fe60008011605 */
[----:B------:R-:W-:Y:S01]  /*53c0*/  UMOV UR5, UR19 ;  /* 0x0000001300057c82 */ /* 0x000fe20008000000 */
[----:B------:R-:W-:Y:S02]  /*53d0*/  UIMAD UR4, UR39, UR4, URZ ;  /* 0x00000004270472a4 */ /* 0x000fe4000f8e02ff */
[----:B------:R-:W-:Y:S02]  /*53e0*/  @UP4 USHF.R.U32.HI UR7, URZ, UR23, UR5 ;  /* 0x00000017ff074299 */ /* 0x000fe40008011605 */
[----:B------:R-:W-:Y:S02]  /*53f0*/  USEL UR5, UR14, UR8, !UP6 ;  /* 0x000000080e057287 */ /* 0x000fe4000f000000 */
[----:B------:R-:W-:Y:S02]  /*5400*/  UIMAD UR8, UR39, UR7, URZ ;  /* 0x00000007270872a4 */ /* 0x000fe4000f8e02ff */
[----:B------:R-:W-:Y:S03]  /*5410*/  UISETP.GE.AND UP0, UPT, UR6, UR4, UPT ;  /* 0x000000040600728c */ /* 0x000fe6000bf06270 */
[----:B------:R-:W-:Y:S01]  /*5420*/  UMOV UR4, UR11 ;  /* 0x0000000b00047c82 */ /* 0x000fe20008000000 */
[----:B------:R-:W-:Y:S02]  /*5430*/  UISETP.GE.OR UP0, UPT, UR5, UR8, UP0 ;  /* 0x000000080500728c */ /* 0x000fe40008706670 */
[----:B------:R-:W-:Y:S02]  /*5440*/  USHF.R.U32.HI UR4, URZ, UR23, UR4 ;  /* 0x00000017ff047299 */ /* 0x000fe40008011604 */
[----:B------:R-:W-:Y:S02]  /*5450*/  UIMAD.WIDE.U32 UR8, UR5, UR22, URZ ;  /* 0x00000016050872a5 */ /* 0x000fe4000f8e00ff */
[----:B------:R-:W-:Y:S04]  /*5460*/  USEL UR10, UR6, UR4, !UP4 ;  /* 0x00000004060a7287 */ /* 0x000fe8000e000000 */
[----:B------:R-:W-:Y:S01]  /*5470*/  UIADD3 UR11, UPT, UPT, -UR10, URZ, URZ ;  /* 0x000000ff0a0b7290 */ /* 0x000fe2000fffe1ff */
[----:B------:R-:W-:Y:S02]  /*5480*/  @!UP0 UMOV UR4, UR9 ;  /* 0x0000000900048c82 */ /* 0x000fe40008000000 */
[----:B------:R-:W-:Y:S02]  /*5490*/  @!UP0 USHF.R.U32.HI UR4, URZ, UR23, UR4 ;  /* 0x00000017ff048299 */ /* 0x000fe40008011604 */
[----:B------:R-:W-:Y:S02]  /*54a0*/  UIMAD UR8, UR39, UR11, UR6 ;  /* 0x0000000b270872a4 */ /* 0x000fe4000f8e0206 */
[----:B------:R-:W-:Y:S04]  /*54b0*/  @!UP0 USEL UR4, UR5, UR4, !UP4 ;  /* 0x0000000405048287 */ /* 0x000fe8000e000000 */
[----:B------:R-:W-:Y:S02]  /*54c0*/  @!UP0 UIMAD UR7, UR7, UR8, UR4 ;  /* 0x00000008070782a4 */ /* 0x000fe4000f8e0204 */
[----:B------:R-:W-:Y:S02]  /*54d0*/  @!UP0 UIADD3 UR9, UPT, UPT, UR10, -UR4, URZ ;  /* 0x800000040a098290 */ /* 0x000fe4000fffe0ff */
[----:B------:R-:W-:Y:S02]  /*54e0*/  UIADD3 UR8, UPT, UPT, -UR6, URZ, URZ ;  /* 0x000000ff06087290 */ /* 0x000fe4000fffe1ff */
[----:B------:R-:W-:Y:S02]  /*54f0*/  UIADD3 UR4, UPT, UPT, -UR5, URZ, URZ ;  /* 0x000000ff05047290 */ /* 0x000fe4000fffe1ff */
[----:B------:R-:W-:Y:S03]  /*5500*/  @!UP0 UIMAD UR6, UR9, UR39, UR5 ;  /* 0x00000027090682a4 */ /* 0x000fe6000f8e0205 */
[----:B------:R-:W-:Y:S01]  /*5510*/  @!UP0 UMOV UR5, UR7 ;  /* 0x0000000700058c82 */ /* 0x000fe20008000000 */
[----:B------:R-:W-:Y:S02]  /*5520*/  UIMAD UR7, UR15, UR4, UR14 ;  /* 0x000000040f0772a4 */ /* 0x000fe4000f8e020e */
[----:B------:R-:W-:Y:S02]  /*5530*/  UIMAD UR4, UR34, UR8, UR13 ;  /* 0x00000008220472a4 */ /* 0x000fe4000f8e020d */
[----:B------:R-:W-:Y:S02]  /*5540*/  UIMAD UR14, UR5, UR15, UR7 ;  /* 0x0000000f050e72a4 */ /* 0x000fe4000f8e0207 */
[----:B------:R-:W-:Y:S11]  /*5550*/  UIMAD UR13, UR6, UR34, UR4 ;  /* 0x00000022060d72a4 */ /* 0x000ff6000f8e0204 */
[----:B------:R-:W-:Y:S01]  /*5560*/  @!UPT UIADD3 URZ, UPT, UPT, URZ, URZ, URZ ;  /* 0x000000fffffff290 */ /* 0x000fe2000fffe0ff */
.L_x_91:
[----:B------:R-:W3:Y:S01]  /*5570*/  @!UP2 LDCU.128 UR8, c[0x0][0xb10] ;  /* 0x00016200ff08a7ac */ /* 0x000ee20008000c00 */
[C---:B--2---:R-:W-:Y:S02]  /*5580*/  ISETP.NE.U32.AND P1, PT, R4.reuse, RZ, PT ;  /* 0x000000ff0400720c */ /* 0x044fe40003f25070 */
[----:B------:R-:W-:Y:S02]  /*5590*/  ISETP.NE.U32.AND P0, PT, R4, RZ, PT ;  /* 0x000000ff0400720c */ /* 0x000fe40003f05070 */
[C---:B------:R-:W-:Y:S02]  /*55a0*/  ISETP.NE.AND.EX P1, PT, R5.reuse, RZ, PT, P1 ;  /* 0x000000ff0500720c */ /* 0x040fe40003f25310 */
[----:B------:R-:W-:Y:S01]  /*55b0*/  ISETP.NE.AND.EX P0, PT, R5, RZ, PT, P0 ;  /* 0x000000ff0500720c */ /* 0x000fe20003f05300 */
[----:B------:R-:W2:Y:S01]  /*55c0*/  @!UP2 LDCU UR5, c[0x0][0xb0c] ;  /* 0x00016180ff05a7ac */ /* 0x000ea20008000800 */
[----:B------:R-:W-:Y:S02]  /*55d0*/  USHF.L.U32 UR26, UR21, 0x6, URZ ;  /* 0x00000006151a7899 */ /* 0x000fe400080006ff */
[----:B------:R-:W-:Y:S02]  /*55e0*/  USHF.L.U32 UR27, UR20, 0x6, URZ ;  /* 0x00000006141b7899 */ /* 0x000fe400080006ff */
[----:B---3--:R-:W-:Y:S07]  /*55f0*/  UIMAD.WIDE.U32 UR6, UR14, UR8, URZ ;  /* 0x000000080e0672a5 */ /* 0x008fee000f8e00ff */
[----:B------:R-:W-:Y:S01]  /*5600*/  @!UP2 UMOV UR4, UR7 ;  /* 0x000000070004ac82 */ /* 0x000fe20008000000 */
[----:B--2---:R-:W-:Y:S02]  /*5610*/  @!UP2 UISETP.NE.AND UP0, UPT, UR5, 0x1, UPT ;  /* 0x000000010500a88c */ /* 0x004fe4000bf05270 */
[----:B------:R-:W-:Y:S02]  /*5620*/  @!UP2 USHF.R.U32.HI UR4, URZ, UR9, UR4 ;  /* 0x00000009ff04a299 */ /* 0x000fe40008011604 */
[----:B------:R-:W-:Y:S02]  /*5630*/  UIMAD.WIDE.U32 UR6, UR13, UR11, URZ ;  /* 0x0000000b0d0672a5 */ /* 0x000fe4000f8e00ff */
[----:B------:R-:W-:Y:S02]  /*5640*/  @!UP2 USEL UR8, UR14, UR4, !UP0 ;  /* 0x000000040e08a287 */ /* 0x000fe4000c000000 */
[----:B------:R-:W-:Y:S03]  /*5650*/  @!UP2 UISETP.NE.AND UP0, UPT, UR10, 0x1, UPT ;  /* 0x000000010a00a88c */ /* 0x000fe6000bf05270 */
[----:B------:R-:W-:Y:S02]  /*5660*/  @!UP2 UMOV UR6, UR7 ;  /* 0x000000070006ac82 */ /* 0x000fe40008000000 */
[----:B------:R-:W2:Y:S02]  /*5670*/  @!UP2 LDCU UR4, c[0x0][0xb20] ;  /* 0x00016400ff04a7ac */ /* 0x000ea40008000800 */
[----:B--2---:R-:W-:Y:S04]  /*5680*/  @!UP2 USHF.R.U32.HI UR6, URZ, UR4, UR6 ;  /* 0x00000004ff06a299 */ /* 0x004fe80008011606 */
[----:B------:R-:W-:Y:S04]  /*5690*/  @!UP2 USEL UR6, UR13, UR6, !UP0 ;  /* 0x000000060d06a287 */ /* 0x000fe8000c000000 */
[----:B------:R-:W-:Y:S02]  /*56a0*/  @!UP2 UIADD3 UR4, UPT, UPT, -UR8, UR6, URZ ;  /* 0x000000060804a290 */ /* 0x000fe4000fffe1ff */
[----:B------:R-:W-:Y:S02]  /*56b0*/  @!UP2 UIADD3 UR6, UPT, UPT, UR8, -UR6, URZ ;  /* 0x800000060806a290 */ /* 0x000fe4000fffe0ff */
[----:B------:R-:W-:Y:S02]  /*56c0*/  @!UP2 UIMAD UR14, UR4, UR5, UR14 ;  /* 0x00000005040ea2a4 */ /* 0x000fe4000f8e020e */
[----:B------:R-:W-:Y:S01]  /*56d0*/  @!UP2 UIMAD UR13, UR6, UR10, UR13 ;  /* 0x0000000a060da2a4 */ /* 0x000fe2000f8e020d */
[----:B------:R-:W-:Y:S11]  /*56e0*/  BRA.U UP3, `(.L_x_92) ;  /* 0x0000000103107547 */ /* 0x000ff6000b800000 */
[----:B-1----:R-:W-:Y:S04]  /*56f0*/  MOV R0, UR40 ;  /* 0x0000002800007c02 */ /* 0x002fe80008000f00 */
[----:B------:R-:W-:Y:S04]  /*5700*/  SHF.L.U32 R9, R0, 0x1f, RZ ;  /* 0x0000001f00097819 */ /* 0x000fe800000006ff */
[----:B------:R-:W1:Y:S02]  /*5710*/  SYNCS.PHASECHK.TRANS64.TRYWAIT P2, [UR29+0x78], R9 ;  /* 0x00007809ff0075a7 */ /* 0x000e64000804111d */
[----:B-1----:R-:W-:Y:S05]  /*5720*/  @!P2 BRA `(.L_x_93) ;  /* 0x000000380088a947 */ /* 0x002fea0003800000 */
.L_x_92:
[----:B------:R-:W-:Y:S05]  /*5730*/  @!P1 BRA `(.L_x_94) ;  /* 0x0000000000309947 */ /* 0x000fea0003800000 */
[----:B----4-:R-:W-:Y:S01]  /*5740*/  ISETP.NE.U32.AND P1, PT, R2, RZ, PT ;  /* 0x000000ff0200720c */ /* 0x010fe20003f25070 */
[----:B------:R-:W2:Y:S01]  /*5750*/  LDCU.64 UR4, c[0x0][0x358] ;  /* 0x00006b00ff0477ac */ /* 0x000ea20008000a00 */
[----:B------:R-:W-:Y:S02]  /*5760*/  IMAD.MOV.U32 R56, RZ, RZ, 0x1 ;  /* 0x00000001ff387424 */ /* 0x000fe400078e00ff */
[----:B------:R-:W-:Y:S11]  /*5770*/  ISETP.NE.AND.EX P1, PT, R3, RZ, PT, P1 ;  /* 0x000000ff0300720c */ /* 0x000ff60003f25310 */
[----:B------:R-:W-:Y:S02]  /*5780*/  @!UPT UIADD3 URZ, UPT, UPT, URZ, URZ, URZ ;  /* 0x000000fffffff290 */ /* 0x000fe4000fffe0ff */
[----:B-1----:R-:W1:Y:S01]  /*5790*/  @P1 LDC.64 R8, c[0x0][0x888] ;  /* 0x00022200ff081b82 */ /* 0x002e620000000a00 */
[----:B------:R-:W-:Y:S04]  /*57a0*/  @P1 IMAD R0, R4, UR60, RZ ;  /* 0x0000003c04001c24 */ /* 0x000fe8000f8e02ff */
[----:B-1----:R-:W-:Y:S04]  /*57b0*/  @P1 IMAD.WIDE R8, R0, 0x4, R8 ;  /* 0x0000000400081825 */ /* 0x002fe800078e0208 */
[----:B------:R-:W-:Y:S01]  /*57c0*/  HFMA2 R0, -RZ, RZ, 0, 5.9604644775390625e-08 ;  /* 0x00000001ff007431 */ /* 0x000fe200000001ff */
[----:B--2--5:R2:W5:Y:S04]  /*57d0*/  @P1 LDG.E R27, desc[UR4][R8.64] ;  /* 0x00000004081b1981 */ /* 0x024568000c1e1900 */
[----:B------:R-:W-:Y:S01]  /*57e0*/  @!P1 PRMT R56, R0, 0x7610, R56 ;  /* 0x0000761000389816 */ /* 0x000fe20000000038 */
[----:B--2---:R-:W3:Y:S06]  /*57f0*/  @!P1 LDC R27, c[0x0][0x880] ;  /* 0x00022000ff1b9b82 */ /* 0x004eec0000000800 */
.L_x_94:
[----:B---3-5:R-:W-:Y:S01]  /*5800*/  @!P0 FSETP.EQ.AND P1, PT, R27, RZ, PT ;  /* 0x000000ff1b00820b */ /* 0x028fe20003f22000 */
[----:B------:R-:W-:Y:S01]  /*5810*/  @!UPT UIADD3 URZ, UPT, UPT, URZ, URZ, URZ ;  /* 0x000000fffffff290 */ /* 0x000fe2000fffe0ff */
[----:B------:R-:W-:Y:S11]  /*5820*/  @!P0 BRA `(.L_x_95) ;  /* 0x0000000000188947 */ /* 0x000ff60003800000 */
[----:B------:R-:W-:Y:S02]  /*5830*/  LOP3.LUT P0, RZ, R56, 0xff, RZ, 0xc0, !PT ;  /* 0x000000ff38ff7812 */ /* 0x000fe4000780c0ff */
[----:B----4-:R-:W-:Y:S04]  /*5840*/  ISETP.NE.U32.AND P1, PT, R2, RZ, PT ;  /* 0x000000ff0200720c */ /* 0x010fe80003f25070 */
[----:B------:R-:W-:Y:S04]  /*5850*/  ISETP.NE.AND.EX P1, PT, R3, RZ, PT, P1 ;  /* 0x000000ff0300720c */ /* 0x000fe80003f25310 */
[----:B------:R-:W-:Y:S03]  /*5860*/  PLOP3.LUT P1, PT, P1, PT, PT, 0x8, 0x80 ;  /* 0x000000000080781c */ /* 0x000fe60000f2e170 */
[----:B------:R-:W-:Y:S11]  /*5870*/  @P0 FSETP.EQ.AND P1, PT, R27, RZ, PT ;  /* 0x000000ff1b00020b */ /* 0x000ff60003f22000 */
[----:B------:R-:W-:Y:S02]  /*5880*/  @!UPT UIADD3 URZ, UPT, UPT, URZ, URZ, URZ ;  /* 0x000000fffffff290 */ /* 0x000fe4000fffe0ff */
.L_x_95:
[----:B------:R-:W-:Y:S01]  /*5890*/  ULEA UR4, UR12, UR29, 0x3 ;  /* 0x0000001d0c047291 */ /* 0x000fe2000f8e18ff */
[----:B-1----:R-:W-:Y:S02]  /*58a0*/  SHF.L.U32 R9, R15, 0x1f, RZ ;  /* 0x0000001f0f097819 */ /* 0x002fe400000006ff */
[----:B------:R-:W-:Y:S04]  /*58b0*/  ELECT P0, URZ, PT ;  /* 0x0000000000ff782f */ /* 0x000fe80003800000 */
[----:B------:R-:W-:Y:S02]  /*58c0*/  PLOP3.LUT P1, PT, P1, P0, PT, 0xf2, 0x2f ;  /* 0x00000000002f781c */ /* 0x000fe40000f21e72 */
[----:B------:R-:W1:Y:S11]  /*58d0*/  SYNCS.PHASECHK.TRANS64.TRYWAIT P2, [UR4+0x58], R9 ;  /* 0x00005809ff0075a7 */ /* 0x000e760008041104 */
[----:B------:R-:W-:Y:S05]  /*58e0*/  @!P1 IADD3 R8, P0, PT, R16, 0x580, RZ ;  /* 0x0000058010089810 */ /* 0x000fea0007f1e0ff */
[----:B------:R-:W-:Y:S01]  /*58f0*/  @!P1 IMAD.X R6, RZ, RZ, R17, P0 ;  /* 0x000000ffff069224 */ /* 0x000fe200000e0611 */
[----:B-1----:R-:W-:Y:S07]  /*5900*/  @!P2 BRA `(.L_x_96) ;  /* 0x000000380028a947 */ /* 0x002fee0003800000 */
.L_x_170:
[----:B------:R-:W-:Y:S01]  /*5910*/  @!P1 R2UR UR6, R6 ;  /* 0x00000000060692ca */ /* 0x000fe200000e0000 */
[----:B------:R-:W-:Y:S01]  /*5920*/  UIADD3 UR5, UPT, UPT, UR12, 0x1, URZ ;  /* 0x000000010c057890 */ /* 0x000fe2000fffe0ff */
[----:B------:R-:W-:Y:S01]  /*5930*/  @!P1 R2UR UR7, R8 ;  /* 0x00000000080792ca */ /* 0x000fe200000e0000 */
[----:B------:R-:W-:Y:S01]  /*5940*/  UIADD3 UR25, UPT, UPT, UR4, 0x40, URZ ;  /* 0x0000004004197890 */ /* 0x000fe2000fffe0ff */
[----:B-1----:R-:W-:Y:S01]  /*5950*/  @!P1 IMAD.MOV.U32 R0, RZ, RZ, 0x2000 ;  /* 0x00002000ff009424 */ /* 0x002fe200078e00ff */
[----:B------:R-:W-:Y:S01]  /*5960*/  UISETP.NE.AND UP0, UPT, UR5, 0x3, UPT ;  /* 0x000000030500788c */ /* 0x000fe2000bf05270 */
[----:B------:R-:W-:Y:S01]  /*5970*/  VIADD R14, R14, 0x1 ;  /* 0x000000010e0e7836 */ /* 0x000fe20000000000 */
[----:B------:R-:W-:Y:S01]  /*5980*/  UMOV UR18, 0x0 ;  /* 0x0000000000127882 */ /* 0x000fe20000000000 */
[----:B------:R-:W-:Y:S01]  /*5990*/  UMOV UR19, 0x10000000 ;  /* 0x1000000000137882 */ /* 0x000fe20000000000 */
[----:B------:R-:W-:Y:S02]  /*59a0*/  USEL UR21, UR5, URZ, UP0 ;  /* 0x000000ff05157287 */ /* 0x000fe40008000000 */
[----:B------:R-:W-:Y:S02]  /*59b0*/  USEL UR9, URZ, 0x1, UP0 ;  /* 0x00000001ff097887 */ /* 0x000fe40008000000 */
[----:B------:R-:W-:Y:S01]  /*59c0*/  VOTEU.ALL UP0, P1 ;  /* 0x0000000000ff7886 */ /* 0x000fe20000800000 */
[----:B------:R-:W-:Y:S01]  /*59d0*/  IMAD.U32 R9, RZ, RZ, UR6 ;  /* 0x00000006ff097e24 */ /* 0x000fe2000f8e00ff */
[----:B------:R-:W-:Y:S01]  /*59e0*/  UMOV UR28, UR60 ;  /* 0x0000003c001c7c82 */ /* 0x000fe20008000000 */
[----:B------:R-:W-:Y:S01]  /*59f0*/  IMAD.U32 R8, RZ, RZ, UR7 ;  /* 0x00000007ff087e24 */ /* 0x000fe2000f8e00ff */
[----:B------:R-:W-:Y:S01]  /*5a00*/  LOP3.LUT R15, R15, UR9, RZ, 0x3c, !PT ;  /* 0x000000090f0f7c12 */ /* 0x000fe2000f8e3cff */
[----:B------:R-:W-:Y:S01]  /*5a10*/  @!UP0 ULEA UR5, UR12, UR29, 0xd ;  /* 0x0000001d0c058291 */ /* 0x000fe2000f8e68ff */
[----:B------:R-:W-:Y:S01]  /*5a20*/  @!P1 R2UR UR7, R9 ;  /* 0x00000000090792ca */ /* 0x000fe200000e0000 */
[----:B------:R-:W-:Y:S01]  /*5a30*/  @!UP0 UIADD3 UR10, UPT, UPT, UR26, 0x20, URZ ;  /* 0x000000201a0a8890 */ /* 0x000fe2000fffe0ff */
[----:B------:R-:W-:Y:S01]  /*5a40*/  @!P1 R2UR UR6, R8 ;  /* 0x00000000080692ca */ /* 0x000fe200000e0000 */
[----:B------:R-:W-:Y:S01]  /*5a50*/  @!UP0 UIADD3 UR24, UPT, UPT, UR5, 0x200, URZ ;  /* 0x0000020005188890 */ /* 0x000fe2000fffe0ff */
[----:B------:R-:W-:Y:S01]  /*5a60*/  SHF.L.U32 R6, R15, 0x1f, RZ ;  /* 0x0000001f0f067819 */ /* 0x000fe200000006ff */
[----:B------:R-:W-:Y:S01]  /*5a70*/  @!UP0 UIADD3 UR8, UPT, UPT, UR5, 0x1200, URZ ;  /* 0x0000120005088890 */ /* 0x000fe2000fffe0ff */
[----:B------:R-:W-:Y:S01]  /*5a80*/  VOTEU.ALL UP0, P1 ;  /* 0x0000000000ff7886 */ /* 0x000fe20000800000 */
[----:B------:R-:W-:Y:S01]  /*5a90*/  UMOV UR11, UR27 ;  /* 0x0000001b000b7c82 */ /* 0x000fe20008000000 */
[----:B------:R-:W-:Y:S01]  /*5aa0*/  UMOV UR12, UR60 ;  /* 0x0000003c000c7c82 */ /* 0x000fe20008000000 */
[----:B------:R-:W-:Y:S01]  /*5ab0*/  UMOV UR9, UR25 ;  /* 0x0000001900097c82 */ /* 0x000fe20008000000 */
[----:B------:R-:W-:Y:S02]  /*5ac0*/  UPRMT UR16, UR61, 0x654, UR25 ;  /* 0x000006543d107896 */ /* 0x000fe40008000019 */
[----:B------:R-:W-:Y:S03]  /*5ad0*/  ULEA UR5, UR21, UR29, 0x3 ;  /* 0x0000001d15057291 */ /* 0x000fe6000f8e18ff */
[----:B------:R1:W-:Y:S01]  /*5ae0*/  @!UP0 UTMALDG.3D [UR24], [UR6], desc[UR18] ;  /* 0x00001218060085b4 */ /* 0x0003e20008011000 */
[----:B------:R-:W-:Y:S05]  /*5af0*/  VOTEU.ALL UP0, P1 ;  /* 0x0000000000ff7886 */ /* 0x000fea0000800000 */
[----:B------:R1:W-:Y:S01]  /*5b00*/  @!UP0 UTMALDG.3D [UR8], [UR6], desc[UR18] ;  /* 0x00001208060085b4 */ /* 0x0003e20008011000 */
[----:B------:R1:W-:Y:S01]  /*5b10*/  @!P1 SYNCS.ARRIVE.TRANS64.RED.A0TR RZ, [UR4+0x40], R0 ;  /* 0x00004000ffff99a7 */ /* 0x0003e20008300404 */
[----:B------:R-:W-:Y:S01]  /*5b20*/  SYNCS.ARRIVE.TRANS64.RED.A1T0 RZ, [UR16], RZ ;  /* 0x000000ffffff79a7 */ /* 0x000fe20008100410 */
[----:B------:R-:W2:Y:S02]  /*5b30*/  SYNCS.PHASECHK.TRANS64.TRYWAIT P0, [UR5+0x58], R6 ;  /* 0x00005806ff0075a7 */ /* 0x000ea40008001105 */
[----:B-12---:R-:W-:Y:S05]  /*5b40*/  @!P0 BRA `(.L_x_97) ;  /* 0x0000003400b08947 */ /* 0x006fea0003800000 */
.L_x_172:
[----:B------:R-:W-:Y:S01]  /*5b50*/  UIADD3 UR17, UPT, UPT, UR5, 0x40, URZ ;  /* 0x0000004005117890 */ /* 0x000fe2000fffe0ff */
[----:B-1----:R-:W-:Y:S01]  /*5b60*/  @!P1 IADD3 R6, P0, PT, R16, 0x580, RZ ;  /* 0x0000058010069810 */ /* 0x002fe20007f1e0ff */
[----:B------:R-:W-:Y:S01]  /*5b70*/  UPLOP3.LUT UP3, UPT, UPT, UPT, UPT, 0x80, 0x8 ;  /* 0x000000000008789c */ /* 0x000fe20003f6f070 */
[----:B------:R-:W-:Y:S01]  /*5b80*/  R2UR UR42, R58 ;  /* 0x000000003a2a72ca */ /* 0x000fe200000e0000 */
[----:B------:R-:W-:Y:S01]  /*5b90*/  UMOV UR24, 0x0 ;  /* 0x0000000000187882 */ /* 0x000fe20000000000 */
[----:B------:R-:W-:Y:S01]  /*5ba0*/  @!P1 R2UR UR6, R6 ;  /* 0x00000000060692ca */ /* 0x000fe200000e0000 */
[----:B------:R-:W-:Y:S01]  /*5bb0*/  @!P1 IMAD.X R0, RZ, RZ, R17, P0 ;  /* 0x000000ffff009224 */ /* 0x000fe200000e0611 */
[----:B------:R-:W-:Y:S01]  /*5bc0*/  UMOV UR25, 0x10000000 ;  /* 0x1000000000197882 */ /* 0x000fe20000000000 */
[----:B------:R-:W-:Y:S01]  /*5bd0*/  UMOV UR19, UR27 ;  /* 0x0000001b00137c82 */ /* 0x000fe20008000000 */
[----:B------:R-:W-:Y:S01]  /*5be0*/  UMOV UR20, UR60 ;  /* 0x0000003c00147c82 */ /* 0x000fe20008000000 */
[----:B------:R-:W-:Y:S01]  /*5bf0*/  UMOV UR11, UR27 ;  /* 0x0000001b000b7c82 */ /* 0x000fe20008000000 */
[----:B------:R-:W-:Y:S01]  /*5c00*/  @!P1 R2UR UR4, R0 ;  /* 0x00000000000492ca */ /* 0x000fe200000e0000 */
[----:B------:R-:W-:Y:S01]  /*5c10*/  UMOV UR12, UR60 ;  /* 0x0000003c000c7c82 */ /* 0x000fe20008000000 */
[----:B------:R-:W-:Y:S01]  /*5c20*/  UMOV UR9, UR17 ;  /* 0x0000001100097c82 */ /* 0x000fe20008000000 */
[----:B------:R-:W-:Y:S01]  /*5c30*/  VOTEU.ALL UP0, P1 ;  /* 0x0000000000ff7886 */ /* 0x000fe20000800000 */
[----:B------:R-:W-:Y:S01]  /*5c40*/  R2UR UR28, R59 ;  /* 0x000000003b1c72ca */ /* 0x000fe200000e0000 */
[----:B------:R-:W-:Y:S01]  /*5c50*/  UMOV UR60, UR30 ;  /* 0x0000001e003c7c82 */ /* 0x000fe20008000000 */
[----:B------:R-:W-:Y:S01]  /*5c60*/  ISETP.NE.AND P0, PT, R14, 0x2, PT ;  /* 0x000000020e00780c */ /* 0x000fe20003f05270 */
[----:B------:R-:W-:Y:S01]  /*5c70*/  IMAD.U32 R8, RZ, RZ, UR6 ;  /* 0x00000006ff087e24 */ /* 0x000fe2000f8e00ff */
[----:B------:R-:W-:Y:S02]  /*5c80*/  @!UP0 UIADD3 UR18, UPT, UPT, UR26, 0x10, URZ ;  /* 0x000000101a128890 */ /* 0x000fe4000fffe0ff */
[----:B------:R-:W-:Y:S01]  /*5c90*/  @!UP0 UIADD3 UR10, UPT, UPT, UR26, 0x30, URZ ;  /* 0x000000301a0a8890 */ /* 0x000fe2000fffe0ff */
[----:B------:R-:W-:Y:S02]  /*5ca0*/  SEL R0, RZ, 0x1, P0 ;  /* 0x00000001ff007807 */ /* 0x000fe40000000000 */
[----:B------:R-:W-:Y:S01]  /*5cb0*/  IMAD.U32 R9, RZ, RZ, UR4 ;  /* 0x00000004ff097e24 */ /* 0x000fe2000f8e00ff */
[----:B------:R-:W-:Y:S01]  /*5cc0*/  @!P1 R2UR UR6, R8 ;  /* 0x00000000080692ca */ /* 0x000fe200000e0000 */
[----:B------:R-:W-:Y:S01]  /*5cd0*/  @!UP0 ULEA UR4, UR21, UR29, 0xd ;  /* 0x0000001d15048291 */ /* 0x000fe2000f8e68ff */
[----:B------:R-:W-:Y:S02]  /*5ce0*/  LOP3.LUT R13, R13, R0, RZ, 0x3c, !PT ;  /* 0x000000000d0d7212 */ /* 0x000fe400078e3cff */
[----:B------:R-:W-:Y:S01]  /*5cf0*/  @!P1 R2UR UR7, R9 ;  /* 0x00000000090792ca */ /* 0x000fe200000e0000 */
[----:B------:R-:W-:Y:S01]  /*5d00*/  @!UP0 UIADD3 UR16, UPT, UPT, UR4, 0x200, URZ ;  /* 0x0000020004108890 */ /* 0x000fe2000fffe0ff */
[----:B------:R-:W-:Y:S01]  /*5d10*/  SEL R14, R14, RZ, P0 ;  /* 0x000000ff0e0e7207 */ /* 0x000fe20000000000 */
[----:B------:R-:W-:Y:S01]  /*5d20*/  @!UP0 UIADD3 UR8, UPT, UPT, UR4, 0x1200, URZ ;  /* 0x0000120004088890 */ /* 0x000fe2000fffe0ff */
[----:B------:R-:W-:Y:S01]  /*5d30*/  VOTEU.ALL UP0, P1 ;  /* 0x0000000000ff7886 */ /* 0x000fe20000800000 */
[----:B------:R-:W-:Y:S08]  /*5d40*/  UPRMT UR4, UR61, 0x654, UR17 ;  /* 0x000006543d047896 */ /* 0x000ff00008000011 */
[----:B------:R1:W-:Y:S01]  /*5d50*/  @!UP0 UTMALDG.3D [UR16], [UR6], desc[UR24] ;  /* 0x00001810060085b4 */ /* 0x0003e20008011000 */
[----:B------:R-:W-:Y:S05]  /*5d60*/  VOTEU.ALL UP0, P1 ;  /* 0x0000000000ff7886 */ /* 0x000fea0000800000 */
[----:B------:R2:W-:Y:S01]  /*5d70*/  @!UP0 UTMALDG.3D [UR8], [UR6], desc[UR24] ;  /* 0x00001808060085b4 */ /* 0x0005e20008011000 */
[----:B------:R3:W-:Y:S01]  /*5d80*/  @!P1 SYNCS.ARRIVE.TRANS64.RED.A0TR RZ, [UR5+0x40], R7 ;  /* 0x00004007ffff99a7 */ /* 0x0007e20008300405 */
[----:B------:R-:W-:Y:S01]  /*5d90*/  SYNCS.ARRIVE.TRANS64.RED.A1T0 RZ, [UR4], RZ ;  /* 0x000000ffffff79a7 */ /* 0x000fe20008100404 */
[----:B------:R-:W-:Y:S02]  /*5da0*/  UIADD3 UR4, UPT, UPT, UR21, 0x1, URZ ;  /* 0x0000000115047890 */ /* 0x000fe4000fffe0ff */
[----:B------:R-:W-:Y:S02]  /*5db0*/  UIADD3 UR21, UPT, UPT, UR13, UR42, URZ ;  /* 0x0000002a0d157290 */ /* 0x000fe4000fffe0ff */
[----:B------:R-:W-:Y:S04]  /*5dc0*/  UISETP.NE.AND UP0, UPT, UR4, 0x3, UPT ;  /* 0x000000030400788c */ /* 0x000fe8000bf05270 */
[----:B------:R-:W-:Y:S02]  /*5dd0*/  USEL UR5, URZ, 0x1, UP0 ;  /* 0x00000001ff057887 */ /* 0x000fe40008000000 */
[----:B-1----:R-:W-:Y:S04]  /*5de0*/  UIADD3 UR20, UPT, UPT, UR14, UR28, URZ ;  /* 0x0000001c0e147290 */ /* 0x002fe8000fffe0ff */
[----:B------:R-:W-:Y:S01]  /*5df0*/  LOP3.LUT R15, R15, UR5, RZ, 0x3c, !PT ;  /* 0x000000050f0f7c12 */ /* 0x000fe2000f8e3cff */
[----:B--2---:R-:W-:Y:S01]  /*5e00*/  USEL UR12, UR4, URZ, UP0 ;  /* 0x000000ff040c7287 */ /* 0x004fe20008000000 */
[----:B------:R-:W-:Y:S11]  /*5e10*/  BRA.U UP1, `(.L_x_98) ;  /* 0xfffffff101b47547 */ /* 0x000ff6000b83ffff */
[----:B------:R-:W-:Y:S01]  /*5e20*/  UIADD3 UR29, UPT, UPT, UR29, 0x58, URZ ;  /* 0x000000581d1d7890 */ /* 0x000fe2000fffe0ff */
[----:B----4-:R-:W-:-:S03]  /*5e30*/  SHF.L.U32 R3, R15, 0x1f, RZ ;  /* 0x0000001f0f037819 */ /* 0x010fc600000006ff */
[----:B------:R-:W-:-:S09]  /*5e40*/  ULEA UR4, UR12, UR29, 0x3 ;  /* 0x0000001d0c047291 */ /* 0x000fd2000f8e18ff */
[----:B------:R-:W1:Y:S02]  /*5e50*/  SYNCS.PHASECHK.TRANS64.TRYWAIT P0, [UR4], R3 ;  /* 0x00000003ff0075a7 */ /* 0x000e640008001104 */
[----:B-1----:R-:W-:Y:S05]  /*5e60*/  @!P0 BRA `(.L_x_99) ;  /* 0x0000003400008947 */ /* 0x002fea0003800000 */
.L_x_174:
        /* <DEDUP_REMOVED lines=9> */
.L_x_176:
        /* <DEDUP_REMOVED lines=8> */
.L_x_101:
[----:B-1----:R1:W2:Y:S02]  /*5f80*/  SYNCS.PHASECHK.TRANS64.TRYWAIT P0, [R0+URZ], R3 ;  /* 0x00000003000075a7 */ /* 0x0022a400080011ff */
[----:B--2---:R-:W-:Y:S05]  /*5f90*/  @!P0 NANOSLEEP.SYNCS 0x989680 ;  /* 0x009896800000895d */ /* 0x004fea0003900000 */
[----:B------:R-:W2:Y:S02]  /*5fa0*/  @!P0 SYNCS.PHASECHK.TRANS64 P0, [R0+URZ], R3 ;  /* 0x00000003000085a7 */ /* 0x000ea400080010ff */
[----:B--2---:R-:W-:Y:S05]  /*5fb0*/  @P0 EXIT ;  /* 0x000000000000094d */ /* 0x004fea0003800000 */
[----:B------:R-:W-:Y:S05]  /*5fc0*/  BRA `(.L_x_101) ;  /* 0xfffffffc00ec7947 */ /* 0x000fea000383ffff */
.L_x_89:
[----:B------:R-:W-:-:S06]  /*5fd0*/  UISETP.GE.AND UP0, UPT, UR18, 0x4, UPT ;  /* 0x000000041200788c */ /* 0x000fcc000bf06270 */
[----:B------:R-:W-:-:S13]  /*5fe0*/  PLOP3.LUT P0, PT, PT, PT, UP0, 0x80, 0x8 ;  /* 0x000000000008781c */ /* 0x000fda0003f0f008 */
[----:B------:R-:W-:Y:S05]  /*5ff0*/  @!P0 EXIT ;  /* 0x000000000000894d */ /* 0x000fea0003800000 */
[----:B------:R-:W-:Y:S01]  /*6000*/  BAR.SYNC.DEFER_BLOCKING 0x6, 0xa0 ;  /* 0x0182800000007b1d */ /* 0x000fe20000010000 */
[C---:B------:R-:W-:Y:S01]  /*6010*/  IMAD.SHL.U32 R3, R63.reuse, 0x10, RZ ;  /* 0x000000103f037824 */ /* 0x040fe200078e00ff */
[----:B------:R-:W-:Y:S01]  /*6020*/  LOP3.LUT R69, R63, 0x60, RZ, 0xc0, !PT ;  /* 0x000000603f457812 */ /* 0x000fe200078ec0ff */
[----:B------:R-:W-:Y:S01]  /*6030*/  IMAD.SHL.U32 R5, R57, 0x200, RZ ;  /* 0x0000020039057824 */ /* 0x000fe200078e00ff */
[----:B------:R-:W-:Y:S01]  /*6040*/  LOP3.LUT R64, R63, 0x2, RZ, 0xc0, !PT ;  /* 0x000000023f407812 */ /* 0x000fe200078ec0ff */
[----:B------:R-:W-:Y:S01]  /*6050*/  IMAD.SHL.U32 R4, R57, 0x200000, RZ ;  /* 0x0020000039047824 */ /* 0x000fe200078e00ff */
[----:B------:R-:W-:Y:S01]  /*6060*/  UMOV UR49, 0x400 ;  /* 0x0000040000317882 */ /* 0x000fe20000000000 */
[----:B------:R-:W1:Y:S01]  /*6070*/  LDCU.64 UR4, c[0x0][0x890] ;  /* 0x00011200ff0477ac */ /* 0x000e620008000a00 */
[----:B------:R-:W2:Y:S01]  /*6080*/  LDC.64 R54, c[0x0][0x8b0] ;  /* 0x00022c00ff367b82 */ /* 0x000ea20000000a00 */
[----:B------:R-:W-:Y:S01]  /*6090*/  LOP3.LUT R68, R3, 0x590, RZ, 0xc0, !PT ;  /* 0x0000059003447812 */ /* 0x000fe200078ec0ff */
[----:B------:R-:W-:Y:S01]  /*60a0*/  IMAD.SHL.U32 R2, R63, 0x2, RZ ;  /* 0x000000023f027824 */ /* 0x000fe200078e00ff */
[----:B------:R-:W-:Y:S01]  /*60b0*/  ULEA UR49, UR61, UR49, 0x18 ;  /* 0x000000313d317291 */ /* 0x000fe2000f8ec0ff */
[----:B------:R-:W-:Y:S01]  /*60c0*/  LOP3.LUT R3, R3, 0x60, RZ, 0xc0, !PT ;  /* 0x0000006003037812 */ /* 0x000fe200078ec0ff */
[C---:B------:R-:W-:Y:S01]  /*60d0*/  IMAD.U32 R23, R63.reuse, 0x10000, RZ ;  /* 0x000100003f177824 */ /* 0x040fe200078e00ff */
[----:B------:R-:W-:Y:S01]  /*60e0*/  LOP3.LUT R63, R63, 0x4, RZ, 0xc0, !PT ;  /* 0x000000043f3f7812 */ /* 0x000fe200078ec0ff */
[----:B------:R-:W-:Y:S01]  /*60f0*/  HFMA2 R66, -RZ, RZ, 0, 0 ;  /* 0x00000000ff427431 */ /* 0x000fe200000001ff */
[----:B------:R-:W3:Y:S01]  /*6100*/  LDC.64 R52, c[0x0][0x8a8] ;  /* 0x00022a00ff347b82 */ /* 0x000ee20000000a00 */
[----:B------:R-:W-:Y:S01]  /*6110*/  LOP3.LUT R4, R4, 0x200000, RZ, 0xc0, !PT ;  /* 0x0020000004047812 */ /* 0x000fe200078ec0ff */
[----:B------:R-:W-:Y:S01]  /*6120*/  IMAD.MOV.U32 R22, RZ, RZ, RZ ;  /* 0x000000ffff167224 */ /* 0x000fe200078e00ff */
[----:B------:R-:W-:Y:S01]  /*6130*/  LOP3.LUT R68, R68, 0x200, R5, 0xf8, !PT ;  /* 0x0000020044447812 */ /* 0x000fe200078ef805 */
[----:B------:R-:W-:Y:S01]  /*6140*/  IMAD.MOV.U32 R62, RZ, RZ, RZ ;  /* 0x000000ffff3e7224 */ /* 0x000fe200078e00ff */
[----:B------:R-:W-:Y:S01]  /*6150*/  LOP3.LUT R3, R3, 0xc, R2, 0xf8, !PT ;  /* 0x0000000c03037812 */ /* 0x000fe200078ef802 */
[----:B------:R-:W-:Y:S01]  /*6160*/  IMAD.MOV.U32 R65, RZ, RZ, RZ ;  /* 0x000000ffff417224 */ /* 0x000fe200078e00ff */
[----:B------:R-:W-:Y:S01]  /*6170*/  IADD3 R67, PT, PT, -R63, 0x2, RZ ;  /* 0x000000023f437810 */ /* 0x000fe20007ffe1ff */
[----:B------:R-:W4:Y:S01]  /*6180*/  LDS R0, [UR49+0x130] ;  /* 0x00013031ff007984 */ /* 0x000f220008000800 */
[----:B-1----:R-:W-:Y:S01]  /*6190*/  IMAD.U32 R71, RZ, RZ, UR4 ;  /* 0x00000004ff477e24 */ /* 0x002fe2000f8e00ff */
[----:B------:R-:W-:Y:S01]  /*61a0*/  UIADD3 UR4, UPT, UPT, UR49, 0x200, URZ ;  /* 0x0000020031047890 */ /* 0x000fe2000fffe0ff */
[----:B------:R-:W-:Y:S01]  /*61b0*/  LOP3.LUT R23, R4, 0x400000, R23, 0xf8, !PT ;  /* 0x0040000004177812 */ /* 0x000fe200078ef817 */
[----:B------:R-:W-:Y:S01]  /*61c0*/  IMAD.U32 R70, RZ, RZ, UR5 ;  /* 0x00000005ff467e24 */ /* 0x000fe2000f8e00ff */
[----:B------:R-:W-:Y:S01]  /*61d0*/  LOP3.LUT R68, R68, R3, RZ, 0xfc, !PT ;  /* 0x0000000344447212 */ /* 0x000fe200078efcff */
[----:B------:R-:W-:Y:S01]  /*61e0*/  IMAD.MOV R64, RZ, RZ, -R64 ;  /* 0x000000ffff407224 */ /* 0x000fe200078e0a40 */
[----:B------:R-:W1:Y:S01]  /*61f0*/  LDCU UR62, c[0x0][0x370] ;  /* 0x00006e00ff3e77ac */ /* 0x000e620008000800 */
[----:B------:R-:W-:Y:S01]  /*6200*/  MOV R72, UR4 ;  /* 0x0000000400487c02 */ /* 0x000fe20008000f00 */
[----:B------:R-:W-:Y:S01]  /*6210*/  IMAD.MOV R63, RZ, RZ, -R63 ;  /* 0x000000ffff3f7224 */ /* 0x000fe200078e0a3f */
[----:B------:R-:W-:Y:S01]  /*6220*/  LEA R68, R68, UR4, 0x2 ;  /* 0x0000000444447c11 */ /* 0x000fe2000f8e10ff */
[----:B------:R-:W-:Y:S01]  /*6230*/  IMAD.SHL.U32 R67, R67, 0x10, RZ ;  /* 0x0000001043437824 */ /* 0x000fe200078e00ff */
[----:B------:R-:W-:Y:S01]  /*6240*/  UMOV UR52, 0x1 ;  /* 0x0000000100347882 */ /* 0x000fe20000000000 */
[----:B------:R-:W1:Y:S01]  /*6250*/  LDCU UR42, c[0x0][0xb0c] ;  /* 0x00016180ff2a77ac */ /* 0x000e620008000800 */
[----:B------:R-:W1:Y:S01]  /*6260*/  LDCU UR38, c[0x0][0xb30] ;  /* 0x00016600ff2677ac */ /* 0x000e620008000800 */
[----:B------:R-:W1:Y:S01]  /*6270*/  LDCU.64 UR54, c[0x0][0x888] ;  /* 0x00011100ff3677ac */ /* 0x000e620008000a00 */
[----:B------:R-:W1:Y:S01]  /*6280*/  LDCU.64 UR40, c[0x0][0xb28] ;  /* 0x00016500ff2877ac */ /* 0x000e620008000a00 */
[----:B------:R-:W1:Y:S01]  /*6290*/  LDCU.128 UR56, c[0x0][0xb10] ;  /* 0x00016200ff3877ac */ /* 0x000e620008000c00 */
[----:B------:R-:W1:Y:S01]  /*62a0*/  LDCU UR53, c[0x0][0x374] ;  /* 0x00006e80ff3577ac */ /* 0x000e620008000800 */
[----:B------:R-:W-:Y:S01]  /*62b0*/  UMOV UR48, URZ ;  /* 0x000000ff00307c82 */ /* 0x000fe20008000000 */
[----:B------:R-:W-:Y:S01]  /*62c0*/  UMOV UR51, URZ ;  /* 0x000000ff00337c82 */ /* 0x000fe20008000000 */
[----:B------:R-:W-:Y:S01]  /*62d0*/  UMOV UR50, URZ ;  /* 0x000000ff00327c82 */ /* 0x000fe20008000000 */
[----:B-1234-:R-:W-:-:S07]  /*62e0*/  IADD3 R23, PT, PT, R0, R23, RZ ;  /* 0x0000001700177210 */ /* 0x01efce0007ffe0ff */
.L_x_132:
[C---:B------:R-:W-:Y:S02]  /*62f0*/  LEA R3, R62.reuse, UR49, 0x3 ;  /* 0x000000313e037c11 */ /* 0x040fe4000f8e18ff */
[----:B------:R-:W-:Y:S02]  /*6300*/  SHF.L.U32 R0, R65, 0x1f, RZ ;  /* 0x0000001f41007819 */ /* 0x000fe400000006ff */
[----:B-1----:R-:W-:Y:S02]  /*6310*/  LEA R5, R62, UR49, 0x4 ;  /* 0x000000313e057c11 */ /* 0x002fe4000f8e20ff */
[----:B------:R-:W1:Y:S02]  /*6320*/  SYNCS.PHASECHK.TRANS64.TRYWAIT P0, [R3+URZ+0x80], R0 ;  /* 0x00008000030075a7 */ /* 0x000e6400080011ff */
[----:B-1----:R-:W-:Y:S05]  /*6330*/  @!P0 BRA `(.L_x_102) ;  /* 0x0000002c00fc8947 */ /* 0x002fea0003800000 */
.L_x_177:
[----:B------:R-:W2:Y:S01]  /*6340*/  LDS.128 R4, [R5+0x110] ;  /* 0x0001100005047984 */ /* 0x000ea20000000c00 */
[----:B------:R-:W-:Y:S01]  /*6350*/  UISETP.GE.AND UP0, UPT, UR39, 0x1, UPT ;  /* 0x000000012700788c */ /* 0x000fe2000bf06270 */
[----:B------:R-:W-:Y:S01]  /*6360*/  @!PT LDS RZ, [RZ] ;  /* 0x00000000fffff984 */ /* 0x000fe20000000800 */
[----:B------:R-:W-:Y:S01]  /*6370*/  @!PT LDS RZ, [RZ] ;  /* 0x00000000fffff984 */ /* 0x000fe20000000800 */
[----:B------:R-:W-:Y:S01]  /*6380*/  @!PT LDS RZ, [RZ] ;  /* 0x00000000fffff984 */ /* 0x000fe20000000800 */
[----:B------:R-:W-:Y:S01]  /*6390*/  @!PT LDS RZ, [RZ] ;  /* 0x00000000fffff984 */ /* 0x000fe20000000800 */
[----:B------:R3:W-:Y:S06]  /*63a0*/  MEMBAR.ALL.CTA ;  /* 0x0000000000007992 */ /* 0x0007ec0000008000 */
[----:B---3--:R-:W3:Y:S01]  /*63b0*/  FENCE.VIEW.ASYNC.S ;  /* 0x00000000000073c6 */ /* 0x008ee20000000000 */
[----:B--2---:R-:W-:Y:S11]  /*63c0*/  LOP3.LUT P0, RZ, R6, 0x1, RZ, 0xc0, !PT ;  /* 0x0000000106ff7812 */ /* 0x004ff6000780c0ff */
[----:B------:R-:W-:Y:S02]  /*63d0*/  @!UPT UIADD3 URZ, UPT, UPT, URZ, URZ, URZ ;  /* 0x000000fffffff290 */ /* 0x000fe4000fffe0ff */
[----:B---3--:R-:W-:Y:S01]  /*63e0*/  VOTEU.ANY UP1, P0 ;  /* 0x0000000000ff7886 */ /* 0x008fe20000020100 */
[----:B------:R-:W-:Y:S01]  /*63f0*/  PLOP3.LUT P0, PT, PT, PT, UP1, 0x80, 0x8 ;  /* 0x000000000008781c */ /* 0x000fe20003f0f018 */
[----:B------:R-:W-:Y:S06]  /*6400*/  UP2UR UR4, UPR, URZ, 0x2 ;  /* 0x00000002ff047883 */ /* 0x000fec0008000000 */
[----:B------:R-:W-:Y:S06]  /*6410*/  IMAD.U32 R73, RZ, RZ, UR4 ;  /* 0x00000004ff497e24 */ /* 0x000fec000f8e00ff */
[----:B-1----:R-:W-:Y:S02]  /*6420*/  @P0 SHF.R.U32.HI R0, RZ, 0x10, R5 ;  /* 0x00000010ff000819 */ /* 0x002fe40000011605 */
        /* <DEDUP_REMOVED lines=12> */
[----:B------:R-:W2:Y:S01]  /*64f0*/  LDCU UR12, c[0x0][0xb20] ;  /* 0x00016400ff0c77ac */ /* 0x000ea20008000800 */
[----:B------:R-:W-:Y:S02]  /*6500*/  UIMAD.WIDE.U32 UR4, UR53, UR59, URZ ;  /* 0x0000003b350472a5 */ /* 0x000fe4000f8e00ff */
[----:B------:R-:W-:Y:S02]  /*6510*/  UIMAD.WIDE.U32 UR6, UR62, UR56, URZ ;  /* 0x000000383e0672a5 */ /* 0x000fe4000f8e00ff */
[----:B------:R-:W-:Y:S02]  /*6520*/  UISETP.NE.AND UP0, UPT, UR58, 0x1, UPT ;  /* 0x000000013a00788c */ /* 0x000fe4000bf05270 */
[----:B------:R-:W-:Y:S02]  /*6530*/  UIMAD.WIDE.U32 UR8, UR36, UR59, URZ ;  /* 0x0000003b240872a5 */ /* 0x000fe4000f8e00ff */
[----:B------:R-:W-:Y:S02]  /*6540*/  UIMAD.WIDE.U32 UR10, UR37, UR56, URZ ;  /* 0x00000038250a72a5 */ /* 0x000fe4000f8e00ff */
[----:B------:R-:W-:Y:S02]  /*6550*/  UISETP.NE.AND UP1, UPT, UR42, 0x1, UPT ;  /* 0x000000012a00788c */ /* 0x000fe4000bf25270 */
[----:B------:R-:W-:Y:S01]  /*6560*/  UISETP.NE.AND UP2, UPT, UR39, 0x1, UPT ;  /* 0x000000012700788c */ /* 0x000fe2000bf45270 */
[----:B------:R-:W-:Y:S02]  /*6570*/  UMOV UR4, UR5 ;  /* 0x0000000500047c82 */ /* 0x000fe40008000000 */
[----:B--2---:R-:W-:Y:S03]  /*6580*/  USHF.R.U32.HI UR5, URZ, UR12, UR4 ;  /* 0x0000000cff057299 */ /* 0x004fe60008011604 */
[----:B------:R-:W-:Y:S02]  /*6590*/  UMOV UR4, UR7 ;  /* 0x0000000700047c82 */ /* 0x000fe40008000000 */
[----:B------:R-:W-:Y:S02]  /*65a0*/  USHF.R.U32.HI UR7, URZ, UR57, UR4 ;  /* 0x00000039ff077299 */ /* 0x000fe40008011604 */
[----:B------:R-:W-:Y:S02]  /*65b0*/  USEL UR4, UR53, UR5, !UP0 ;  /* 0x0000000535047287 */ /* 0x000fe4000c000000 */
[----:B------:R-:W-:Y:S01]  /*65c0*/  USEL UR7, UR62, UR7, !UP1 ;  /* 0x000000073e077287 */ /* 0x000fe2000c800000 */
[----:B------:R-:W-:Y:S01]  /*65d0*/  UMOV UR5, UR9 ;  /* 0x0000000900057c82 */ /* 0x000fe20008000000 */
[----:B------:R-:W-:Y:S02]  /*65e0*/  UIMAD.WIDE.U32 UR8, UR4, UR40, URZ ;  /* 0x00000028040872a5 */ /* 0x000fe4000f8e00ff */
[----:B------:R-:W-:Y:S03]  /*65f0*/  USHF.R.U32.HI UR6, URZ, UR12, UR5 ;  /* 0x0000000cff067299 */ /* 0x000fe60008011605 */
[----:B------:R-:W-:Y:S01]  /*6600*/  UMOV UR5, UR11 ;  /* 0x0000000b00057c82 */ /* 0x000fe20008000000 */
[----:B------:R-:W-:Y:S02]  /*6610*/  UIMAD.WIDE.U32 UR10, UR7, UR40, URZ ;  /* 0x00000028070a72a5 */ /* 0x000fe4000f8e00ff */
[----:B------:R-:W-:Y:S02]  /*6620*/  USHF.R.U32.HI UR12, URZ, UR57, UR5 ;  /* 0x00000039ff0c7299 */ /* 0x000fe40008011605 */
[----:B------:R-:W-:Y:S01]  /*6630*/  USEL UR6, UR36, UR6, !UP0 ;  /* 0x0000000624067287 */ /* 0x000fe2000c000000 */
[----:B------:R-:W-:Y:S02]  /*6640*/  UMOV UR5, UR9 ;  /* 0x0000000900057c82 */ /* 0x000fe40008000000 */
[----:B------:R-:W-:Y:S01]  /*6650*/  UMOV UR10, UR11 ;  /* 0x0000000b000a7c82 */ /* 0x000fe20008000000 */
[----:B------:R-:W-:Y:S02]  /*6660*/  @UP2 USHF.R.U32.HI UR4, URZ, UR41, UR5 ;  /* 0x00000029ff042299 */ /* 0x000fe40008011605 */
[----:B------:R-:W-:Y:S02]  /*6670*/  @UP2 USHF.R.U32.HI UR7, URZ, UR41, UR10 ;  /* 0x00000029ff072299 */ /* 0x000fe4000801160a */
[----:B------:R-:W-:Y:S02]  /*6680*/  UIMAD UR4, UR39, UR4, URZ ;  /* 0x00000004270472a4 */ /* 0x000fe4000f8e02ff */
[----:B------:R-:W-:Y:S02]  /*6690*/  UIMAD.WIDE.U32 UR10, UR6, UR40, URZ ;  /* 0x00000028060a72a5 */ /* 0x000fe4000f8e00ff */
[----:B------:R-:W-:Y:S02]  /*66a0*/  USEL UR5, UR37, UR12, !UP1 ;  /* 0x0000000c25057287 */ /* 0x000fe4000c800000 */
[----:B------:R-:W-:Y:S02]  /*66b0*/  UIMAD UR8, UR39, UR7, URZ ;  /* 0x00000007270872a4 */ /* 0x000fe4000f8e02ff */
[----:B------:R-:W-:Y:S03]  /*66c0*/  UISETP.GE.AND UP0, UPT, UR6, UR4, UPT ;  /* 0x000000040600728c */ /* 0x000fe6000bf06270 */
[----:B------:R-:W-:Y:S01]  /*66d0*/  UMOV UR4, UR11 ;  /* 0x0000000b00047c82 */ /* 0x000fe20008000000 */
[----:B------:R-:W-:Y:S02]  /*66e0*/  UISETP.GE.OR UP0, UPT, UR5, UR8, UP0 ;  /* 0x000000080500728c */ /* 0x000fe40008706670 */
[----:B------:R-:W-:Y:S02]  /*66f0*/  USHF.R.U32.HI UR4, URZ, UR41, UR4 ;  /* 0x00000029ff047299 */ /* 0x000fe40008011604 */
[----:B------:R-:W-:Y:S02]  /*6700*/  UIMAD.WIDE.U32 UR8, UR5, UR40, URZ ;  /* 0x00000028050872a5 */ /* 0x000fe4000f8e00ff */
[----:B------:R-:W-:Y:S02]  /*6710*/  USEL UR11, UR6, UR4, !UP2 ;  /* 0x00000004060b7287 */ /* 0x000fe4000d000000 */
[----:B------:R-:W-:Y:S02]  /*6720*/  UIADD3 UR8, UPT, UPT, -UR5, URZ, URZ ;  /* 0x000000ff05087290 */ /* 0x000fe4000fffe1ff */
[----:B------:R-:W-:Y:S01]  /*6730*/  UIADD3 UR10, UPT, UPT, -UR11, URZ, URZ ;  /* 0x000000ff0b0a7290 */ /* 0x000fe2000fffe1ff */
[----:B------:R-:W-:Y:S01]  /*6740*/  @!UP0 UMOV UR4, UR9 ;  /* 0x0000000900048c82 */ /* 0x000fe20008000000 */
[----:B------:R-:W-:Y:S02]  /*6750*/  UIADD3 UR9, UPT, UPT, -UR6, URZ, URZ ;  /* 0x000000ff06097290 */ /* 0x000fe4000fffe1ff */
[----:B------:R-:W-:Y:S02]  /*6760*/  @!UP0 USHF.R.U32.HI UR4, URZ, UR41, UR4 ;  /* 0x00000029ff048299 */ /* 0x000fe40008011604 */
[----:B------:R-:W-:Y:S02]  /*6770*/  UIMAD UR10, UR39, UR10, UR6 ;  /* 0x0000000a270a72a4 */ /* 0x000fe4000f8e0206 */
[----:B------:R-:W-:Y:S04]  /*6780*/  @!UP0 USEL UR4, UR5, UR4, !UP2 ;  /* 0x0000000405048287 */ /* 0x000fe8000d000000 */
[----:B------:R-:W-:Y:S02]  /*6790*/  @!UP0 UIMAD UR10, UR7, UR10, UR4 ;  /* 0x0000000a070a82a4 */ /* 0x000fe4000f8e0204 */
[----:B------:R-:W-:Y:S02]  /*67a0*/  @!UP0 UIADD3 UR11, UPT, UPT, UR11, -UR4, URZ ;  /* 0x800000040b0b8290 */ /* 0x000fe4000fffe0ff */
[----:B------:R-:W-:Y:S02]  /*67b0*/  UIMAD UR7, UR42, UR8, UR37 ;  /* 0x000000082a0772a4 */ /* 0x000fe4000f8e0225 */
[----:B------:R-:W-:Y:S02]  /*67c0*/  @!UP0 UIMAD UR6, UR11, UR39, UR5 ;  /* 0x000000270b0682a4 */ /* 0x000fe4000f8e0205 */
[----:B------:R-:W-:Y:S01]  /*67d0*/  UIMAD UR4, UR58, UR9, UR36 ;  /* 0x000000093a0472a4 */ /* 0x000fe2000f8e0224 */
[----:B------:R-:W-:Y:S02]  /*67e0*/  @!UP0 UMOV UR5, UR10 ;  /* 0x0000000a00058c82 */ /* 0x000fe40008000000 */
[----:B------:R-:W-:Y:S02]  /*67f0*/  UIMAD UR37, UR5, UR42, UR7 ;  /* 0x0000002a052572a4 */ /* 0x000fe4000f8e0207 */
[----:B------:R-:W-:Y:S11]  /*6800*/  UIMAD UR36, UR6, UR58, UR4 ;  /* 0x0000003a062472a4 */ /* 0x000ff6000f8e0204 */
[----:B------:R-:W-:Y:S01]  /*6810*/  @!UPT UIADD3 URZ, UPT, UPT, URZ, URZ, URZ ;  /* 0x000000fffffff290 */ /* 0x000fe2000fffe0ff */
.L_x_103:
[----:B------:R-:W-:Y:S01]  /*6820*/  UISETP.NE.AND UP0, UPT, UR38, 0x1, UPT ;  /* 0x000000012600788c */ /* 0x000fe2000bf05270 */
[----:B------:R-:W-:Y:S01]  /*6830*/  R2UR UR11, R72 ;  /* 0x00000000480b72ca */ /* 0x000fe200000e0000 */
[----:B------:R-:W-:Y:S01]  /*6840*/  USHF.L.U32 UR46, UR20, 0x6, URZ ;  /* 0x00000006142e7899 */ /* 0x000fe200080006ff */
[----:B------:R-:W-:Y:S01]  /*6850*/  IADD3 R62, PT, PT, R62, 0x1, RZ ;  /* 0x000000013e3e7810 */ /* 0x000fe20007ffe0ff */
[----:B------:R-:W-:Y:S07]  /*6860*/  USHF.L.U32 UR45, UR21, 0x6, URZ ;  /* 0x00000006152d7899 */ /* 0x000fee00080006ff */
[----:B------:R-:W2:Y:S01]  /*6870*/  @!UP0 LDCU.128 UR12, c[0x0][0xb10] ;  /* 0x00016200ff0c87ac */ /* 0x000ea20008000c00 */
[----:B------:R-:W3:Y:S01]  /*6880*/  @!UP0 LDCU UR5, c[0x0][0xb0c] ;  /* 0x00016180ff0587ac */ /* 0x000ee20008000800 */
[----:B------:R-:W4:Y:S01]  /*6890*/  @!UP0 LDCU UR10, c[0x0][0xb20] ;  /* 0x00016400ff0a87ac */ /* 0x000f220008000800 */
[----:B--2---:R-:W-:Y:S02]  /*68a0*/  UIMAD.WIDE.U32 UR8, UR37, UR12, URZ ;  /* 0x0000000c250872a5 */ /* 0x004fe4000f8e00ff */
[----:B------:R-:W-:Y:S02]  /*68b0*/  UIMAD.WIDE.U32 UR6, UR36, UR15, URZ ;  /* 0x0000000f240672a5 */ /* 0x000fe4000f8e00ff */
[----:B------:R-:W-:Y:S03]  /*68c0*/  @!UP0 UISETP.NE.AND UP1, UPT, UR14, 0x1, UPT ;  /* 0x000000010e00888c */ /* 0x000fe6000bf25270 */
[----:B------:R-:W-:Y:S01]  /*68d0*/  @!UP0 UMOV UR4, UR9 ;  /* 0x0000000900048c82 */ /* 0x000fe20008000000 */
[----:B---3--:R-:W-:Y:S02]  /*68e0*/  @!UP0 UISETP.NE.AND UP2, UPT, UR5, 0x1, UPT ;  /* 0x000000010500888c */ /* 0x008fe4000bf45270 */
[----:B------:R-:W-:Y:S01]  /*68f0*/  @!UP0 USHF.R.U32.HI UR4, URZ, UR13, UR4 ;  /* 0x0000000dff048299 */ /* 0x000fe20008011604 */
[----:B------:R-:W-:Y:S02]  /*6900*/  @!UP0 UMOV UR6, UR7 ;  /* 0x0000000700068c82 */ /* 0x000fe40008000000 */
[----:B----4-:R-:W-:Y:S02]  /*6910*/  @!UP0 USHF.R.U32.HI UR6, URZ, UR10, UR6 ;  /* 0x0000000aff068299 */ /* 0x010fe40008011606 */
[----:B------:R-:W-:Y:S02]  /*6920*/  @!UP0 USEL UR7, UR37, UR4, !UP2 ;  /* 0x0000000425078287 */ /* 0x000fe4000d000000 */
[----:B------:R-:W-:Y:S04]  /*6930*/  @!UP0 USEL UR6, UR36, UR6, !UP1 ;  /* 0x0000000624068287 */ /* 0x000fe8000c800000 */
[----:B------:R-:W-:Y:S02]  /*6940*/  @!UP0 UIADD3 UR4, UPT, UPT, -UR7, UR6, URZ ;  /* 0x0000000607048290 */ /* 0x000fe4000fffe1ff */
[----:B------:R-:W-:Y:S02]  /*6950*/  @!UP0 UIADD3 UR6, UPT, UPT, UR7, -UR6, URZ ;  /* 0x8000000607068290 */ /* 0x000fe4000fffe0ff */
[----:B------:R-:W-:Y:S02]  /*6960*/  @!UP0 UIMAD UR37, UR4, UR5, UR37 ;  /* 0x00000005042582a4 */ /* 0x000fe4000f8e0225 */
[----:B------:R-:W-:Y:S02]  /*6970*/  @!UP0 UIMAD UR36, UR6, UR14, UR36 ;  /* 0x0000000e062482a4 */ /* 0x000fe4000f8e0224 */
[----:B------:R-:W-:Y:S09]  /*6980*/  ULOP3.LUT UP0, URZ, UR11, 0x1b0, URZ, 0xc0, !UPT ;  /* 0x000001b00bff7892 */ /* 0x000ff2000f80c0ff */
[----:B------:R-:W-:Y:S05]  /*6990*/  BRA.U !UP0, `(.L_x_104) ;  /* 0x00000001087c7547 */ /* 0x000fea000b800000 */
[----:B------:R-:W2:Y:S01]  /*69a0*/  LDCU.64 UR8, c[0x4][0x80] ;  /* 0x01001000ff0877ac */ /* 0x000ea20008000a00 */
[----:B------:R-:W-:Y:S01]  /*69b0*/  MOV R2, 0x0 ;  /* 0x0000000000027802 */ /* 0x000fe20000000f00 */
[----:B------:R-:W-:Y:S02]  /*69c0*/  HFMA2 R12, -RZ, RZ, 0, 5.9604644775390625e-08 ;  /* 0x00000001ff0c7431 */ /* 0x000fe400000001ff */
[----:B------:R-:W-:Y:S01]  /*69d0*/  IMAD.MOV.U32 R8, RZ, RZ, 0x70 ;  /* 0x00000070ff087424 */ /* 0x000fe200078e00ff */
[----:B------:R3:W4:Y:S01]  /*69e0*/  LDC.64 R14, c[0x4][R2] ;  /* 0x01000000020e7b82 */ /* 0x0007220000000a00 */
[----:B------:R-:W1:Y:S01]  /*69f0*/  LDCU.64 UR6, c[0x4][0x88] ;  /* 0x01001100ff0677ac */ /* 0x000e620008000a00 */
[----:B------:R-:W-:Y:S01]  /*6a00*/  IMAD.MOV.U32 R13, RZ, RZ, RZ ;  /* 0x000000ffff0d7224 */ /* 0x000fe200078e00ff */
[----:B------:R-:W1:Y:S01]  /*6a10*/  LDCU.64 UR4, c[0x4][0x8] ;  /* 0x01000100ff0477ac */ /* 0x000e620008000a00 */
[----:B--2---:R-:W-:Y:S01]  /*6a20*/  MOV R5, UR9 ;  /* 0x0000000900057c02 */ /* 0x004fe20008000f00 */
[----:B------:R-:W-:Y:S01]  /*6a30*/  IMAD.U32 R4, RZ, RZ, UR8 ;  /* 0x00000008ff047e24 */ /* 0x000fe2000f8e00ff */
[----:B-1----:R-:W-:Y:S01]  /*6a40*/  MOV R7, UR7 ;  /* 0x0000000700077c02 */ /* 0x002fe20008000f00 */
[----:B------:R-:W-:Y:S01]  /*6a50*/  IMAD.U32 R6, RZ, RZ, UR6 ;  /* 0x00000006ff067e24 */ /* 0x000fe2000f8e00ff */
[----:B------:R-:W-:Y:S01]  /*6a60*/  MOV R11, UR5 ;  /* 0x00000005000b7c02 */ /* 0x000fe20008000f00 */
[----:B------:R-:W-:Y:S02]  /*6a70*/  IMAD.U32 R10, RZ, RZ, UR4 ;  /* 0x00000004ff0a7e24 */ /* 0x000fe4000f8e00ff */
[----:B------:R-:W-:Y:S07]  /*6a80*/  LEPC R20, `(.L_x_105) ;  /* 0x000000001014794e */ /* 0x000fee0000000000 */
[----:B---345:R-:W-:Y:S05]  /*6a90*/  CALL.ABS.NOINC R14 ;  /* 0x000000000e007343 */ /* 0x038fea0003c00000 */
.L_x_105:
[----:B------:R-:W1:Y:S01]  /*6aa0*/  LDCU.64 UR8, c[0x4][0x80] ;  /* 0x01001000ff0877ac */ /* 0x000e620008000a00 */
[----:B------:R-:W2:Y:S01]  /*6ab0*/  LDC.64 R2, c[0x4][R2] ;  /* 0x0100000002027b82 */ /* 0x000ea20000000a00 */
[----:B------:R-:W-:Y:S02]  /*6ac0*/  HFMA2 R12, -RZ, RZ, 0, 5.9604644775390625e-08 ;  /* 0x00000001ff0c7431 */ /* 0x000fe400000001ff */
[----:B------:R-:W-:Y:S02]  /*6ad0*/  IMAD.MOV.U32 R8, RZ, RZ, 0x70 ;  /* 0x00000070ff087424 */ /* 0x000fe400078e00ff */
[----:B------:R-:W-:Y:S01]  /*6ae0*/  IMAD.MOV.U32 R13, RZ, RZ, RZ ;  /* 0x000000ffff0d7224 */ /* 0x000fe200078e00ff */
[----:B------:R-:W3:Y:S01]  /*6af0*/  LDCU.64 UR6, c[0x4][0x88] ;  /* 0x01001100ff0677ac */ /* 0x000ee20008000a00 */
[----:B------:R-:W4:Y:S01]  /*6b00*/  LDCU.64 UR4, c[0x4][0x8] ;  /* 0x01000100ff0477ac */ /* 0x000f220008000a00 */
[----:B-1----:R-:W-:Y:S02]  /*6b10*/  MOV R4, UR8 ;  /* 0x0000000800047c02 */ /* 0x002fe40008000f00 */
[----:B------:R-:W-:Y:S02]  /*6b20*/  MOV R5, UR9 ;  /* 0x0000000900057c02 */ /* 0x000fe40008000f00 */
[----:B---3--:R-:W-:Y:S01]  /*6b30*/  MOV R7, UR7 ;  /* 0x0000000700077c02 */ /* 0x008fe20008000f00 */
[----:B------:R-:W-:Y:S01]  /*6b40*/  IMAD.U32 R6, RZ, RZ, UR6 ;  /* 0x00000006ff067e24 */ /* 0x000fe2000f8e00ff */
[----:B----4-:R-:W-:Y:S01]  /*6b50*/  MOV R11, UR5 ;  /* 0x00000005000b7c02 */ /* 0x010fe20008000f00 */
[----:B------:R-:W-:Y:S02]  /*6b60*/  IMAD.U32 R10, RZ, RZ, UR4 ;  /* 0x00000004ff0a7e24 */ /* 0x000fe4000f8e00ff */
[----:B------:R-:W-:Y:S07]  /*6b70*/  LEPC R20, `(.L_x_104) ;  /* 0x000000001014794e */ /* 0x000fee0000000000 */
[----:B--2---:R-:W-:Y:S05]  /*6b80*/  CALL.ABS.NOINC R2 ;  /* 0x0000000002007343 */ /* 0x004fea0003c00000 */
.L_x_104:
[----:B------:R-:W-:Y:S02]  /*6b90*/  R2UR UR6, R60 ;  /* 0x000000003c0672ca */ /* 0x000fe400000e0000 */
[----:B------:R-:W-:Y:S02]  /*6ba0*/  R2UR UR5, R71 ;  /* 0x00000000470572ca */ /* 0x000fe400000e0000 */
[----:B------:R-:W-:Y:S02]  /*6bb0*/  R2UR UR4, R70 ;  /* 0x00000000460472ca */ /* 0x000fe400000e0000 */
[----:B------:R-:W-:Y:S02]  /*6bc0*/  ISETP.NE.U32.AND P4, PT, R54, RZ, PT ;  /* 0x000000ff3600720c */ /* 0x000fe40003f85070 */
[----:B------:R-:W-:Y:S02]  /*6bd0*/  ISETP.NE.U32.AND P2, PT, RZ, UR54, PT ;  /* 0x00000036ff007c0c */ /* 0x000fe4000bf45070 */
[----:B------:R-:W-:Y:S02]  /*6be0*/  ISETP.NE.AND.EX P4, PT, R55, RZ, PT, P4 ;  /* 0x000000ff3700720c */ /* 0x000fe40003f85340 */
[----:B------:R-:W-:Y:S01]  /*6bf0*/  ISETP.NE.AND.EX P2, PT, RZ, UR55, PT, P2 ;  /* 0x00000037ff007c0c */ /* 0x000fe2000bf45320 */
[----:B------:R-:W-:Y:S02]  /*6c00*/  UISETP.NE.AND UP2, UPT, UR6, URZ, UPT ;  /* 0x000000ff0600728c */ /* 0x000fe4000bf45270 */
[----:B------:R-:W-:Y:S04]  /*6c10*/  UISETP.NE.U32.AND UP0, UPT, UR5, URZ, UPT ;  /* 0x000000ff0500728c */ /* 0x000fe8000bf05070 */
[----:B------:R-:W-:Y:S01]  /*6c20*/  UISETP.NE.AND.EX UP1, UPT, UR4, URZ, UPT, UP0 ;  /* 0x000000ff0400728c */ /* 0x000fe2000bf25300 */
[----:B------:R-:W-:Y:S01]  /*6c30*/  PLOP3.LUT P1, PT, PT, PT, UP2, 0x80, 0x8 ;  /* 0x000000000008781c */ /* 0x000fe20003f2f028 */
[----:B------:R-:W-:Y:S03]  /*6c40*/  UPLOP3.LUT UP0, UPT, UPT, UPT, UPT, 0x40, 0x4 ;  /* 0x000000000004789c */ /* 0x000fe60003f0e870 */
[----:B------:R-:W-:Y:S06]  /*6c50*/  @UP2 UPLOP3.LUT UP0, UPT, UPT, UPT, UP1, 0x80, 0x8 ;  /* 0x000000000008289c */ /* 0x000fec0003f0f010 */
[----:B------:R-:W-:Y:S01]  /*6c60*/  PLOP3.LUT P0, PT, PT, PT, UP0, 0x80, 0x8 ;  /* 0x000000000008781c */ /* 0x000fe20003f0f008 */
[----:B------:R-:W-:Y:S01]  /*6c70*/  @!UPT UIADD3 URZ, UPT, UPT, URZ, URZ, URZ ;  /* 0x000000fffffff290 */ /* 0x000fe2000fffe0ff */
[----:B------:R-:W-:Y:S11]  /*6c80*/  BRA.U !UP1, `(.L_x_106) ;  /* 0x0000000109407547 */ /* 0x000ff6000b800000 */
[----:B------:R-:W-:Y:S01]  /*6c90*/  UISETP.NE.U32.AND UP0, UPT, UR54, URZ, UPT ;  /* 0x000000ff3600728c */ /* 0x000fe2000bf05070 */
[----:B------:R-:W-:Y:S01]  /*6ca0*/  R2UR UR6, R71 ;  /* 0x00000000470672ca */ /* 0x000fe200000e0000 */
[----:B------:R-:W2:Y:S01]  /*6cb0*/  LDCU.64 UR8, c[0x0][0x358] ;  /* 0x00006b00ff0877ac */ /* 0x000ea20008000a00 */
[----:B------:R-:W-:Y:S02]  /*6cc0*/  HFMA2 R56, -RZ, RZ, 0, 5.9604644775390625e-08 ;  /* 0x00000001ff387431 */ /* 0x000fe400000001ff */
[----:B-1----:R-:W-:Y:S01]  /*6cd0*/  IMAD.MOV.U32 R0, RZ, RZ, 0x1 ;  /* 0x00000001ff007424 */ /* 0x002fe200078e00ff */
[----:B------:R-:W-:Y:S06]  /*6ce0*/  UISETP.NE.AND.EX UP0, UPT, UR55, URZ, UPT, UP0 ;  /* 0x000000ff3700728c */ /* 0x000fec000bf05300 */
[----:B------:R-:W-:Y:S05]  /*6cf0*/  PLOP3.LUT P3, PT, PT, PT, UP0, 0x80, 0x8 ;  /* 0x000000000008781c */ /* 0x000fea0003f6f008 */
[----:B------:R-:W1:Y:S01]  /*6d00*/  @UP0 LDCU.64 UR4, c[0x0][0x888] ;  /* 0x00011100ff0407ac */ /* 0x000e620008000a00 */
[----:B------:R-:W-:Y:S07]  /*6d10*/  @UP0 UIMAD UR6, UR60, UR6, URZ ;  /* 0x000000063c0602a4 */ /* 0x000fee000f8e02ff */
[----:B------:R-:W-:Y:S01]  /*6d20*/  @!P3 PRMT R56, R0, 0x7610, R56 ;  /* 0x000076100038b816 */ /* 0x000fe20000000038 */
[----:B-1----:R-:W-:Y:S06]  /*6d30*/  @UP0 UIMAD.WIDE UR4, UR6, 0x4, UR4 ;  /* 0x00000004060408a5 */ /* 0x002fec000f8e0204 */
[----:B------:R-:W-:Y:S02]  /*6d40*/  IMAD.U32 R2, RZ, RZ, UR4 ;  /* 0x00000004ff027e24 */ /* 0x000fe4000f8e00ff */
[----:B------:R-:W-:Y:S03]  /*6d50*/  IMAD.U32 R3, RZ, RZ, UR5 ;  /* 0x00000005ff037e24 */ /* 0x000fe6000f8e00ff */
[----:B------:R-:W1:Y:S02]  /*6d60*/  @!UP0 LDCU UR4, c[0x0][0x880] ;  /* 0x00011000ff0487ac */ /* 0x000e640008000800 */
[----:B--2--5:R2:W5:Y:S02]  /*6d70*/  @P3 LDG.E R27, desc[UR8][R2.64] ;  /* 0x00000008021b3981 */ /* 0x024564000c1e1900 */
[----:B-12---:R-:W-:Y:S02]  /*6d80*/  @!P3 MOV R27, UR4 ;  /* 0x00000004001bbc02 */ /* 0x006fe40008000f00 */
.L_x_106:
[----:B------:R-:W-:Y:S05]  /*6d90*/  @!P4 BRA `(.L_x_107) ;  /* 0x000000000024c947 */ /* 0x000fea0003800000 */
[----:B------:R-:W-:Y:S01]  /*6da0*/  ISETP.NE.U32.AND P3, PT, R52, RZ, PT ;  /* 0x000000ff3400720c */ /* 0x000fe20003f65070 */
[----:B------:R-:W2:Y:S03]  /*6db0*/  LDCU.64 UR4, c[0x0][0x358] ;  /* 0x00006b00ff0477ac */ /* 0x000ea60008000a00 */
[----:B------:R-:W-:Y:S11]  /*6dc0*/  ISETP.NE.AND.EX P3, PT, R53, RZ, PT, P3 ;  /* 0x000000ff3500720c */ /* 0x000ff60003f65330 */
[----:B------:R-:W-:Y:S02]  /*6dd0*/  @!UPT UIADD3 URZ, UPT, UPT, URZ, URZ, URZ ;  /* 0x000000fffffff290 */ /* 0x000fe4000fffe0ff */
[----:B------:R-:W3:Y:S01]  /*6de0*/  @P3 LDC.64 R2, c[0x0][0x8a8] ;  /* 0x00022a00ff023b82 */ /* 0x000ee20000000a00 */
[----:B-1----:R-:W-:Y:S04]  /*6df0*/  @P3 IMAD R0, R54, UR60, RZ ;  /* 0x0000003c36003c24 */ /* 0x002fe8000f8e02ff */
[----:B---3--:R-:W-:Y:S05]  /*6e00*/  @P3 IMAD.WIDE R2, R0, 0x4, R2 ;  /* 0x0000000400023825 */ /* 0x008fea00078e0202 */
[----:B--2--5:R2:W5:Y:S02]  /*6e10*/  @P3 LDG.E R24, desc[UR4][R2.64] ;  /* 0x0000000402183981 */ /* 0x024564000c1e1900 */
[----:B--2---:R-:W3:Y:S02]  /*6e20*/  @!P3 LDC R24, c[0x0][0x8a0] ;  /* 0x00022800ff18bb82 */ /* 0x004ee40000000800 */
.L_x_107:
[----:B-----5:R-:W-:Y:S01]  /*6e30*/  FSETP.NEU.AND P3, PT, R27, RZ, PT ;  /* 0x000000ff1b00720b */ /* 0x020fe20003f6d000 */
[----:B------:R-:W-:Y:S01]  /*6e40*/  ULOP3.LUT UR4, UR52, 0x1, URZ, 0x3c, !UPT ;  /* 0x0000000134047892 */ /* 0x000fe2000f8e3cff */
[----:B------:R-:W-:Y:S01]  /*6e50*/  SEL R4, RZ, 0xffffffff, P2 ;  /* 0xffffffffff047807 */ /* 0x000fe20001000000 */
[----:B------:R-:W-:Y:S01]  /*6e60*/  IMAD.U32 R79, RZ, RZ, UR48 ;  /* 0x00000030ff4f7e24 */ /* 0x000fe2000f8e00ff */
[----:B------:R-:W-:Y:S01]  /*6e70*/  @P1 LOP3.LUT P2, RZ, R56, 0xff, RZ, 0xc0, !PT ;  /* 0x000000ff38ff1812 */ /* 0x000fe2000784c0ff */
[----:B------:R-:W-:Y:S01]  /*6e80*/  IMAD.SHL.U32 R77, R64, 0x10, RZ ;  /* 0x00000010404d7824 */ /* 0x000fe200078e00ff */
[----:B------:R-:W-:Y:S01]  /*6e90*/  @P1 SEL R3, RZ, 0xffffffff, P3 ;  /* 0xffffffffff031807 */ /* 0x000fe20001800000 */
[----:B------:R-:W-:Y:S01]  /*6ea0*/  IMAD.U32 R82, RZ, RZ, UR4 ;  /* 0x00000004ff527e24 */ /* 0x000fe2000f8e00ff */
[----:B------:R-:W-:Y:S01]  /*6eb0*/  LEA R75, R22, UR49, 0x3 ;  /* 0x00000031164b7c11 */ /* 0x000fe2000f8e18ff */
[----:B------:R-:W-:Y:S01]  /*6ec0*/  IMAD.SHL.U32 R79, R79, 0x2000, RZ ;  /* 0x000020004f4f7824 */ /* 0x000fe200078e00ff */
[----:B------:R-:W-:Y:S01]  /*6ed0*/  @P0 SEL R3, R4, R3, !P2 ;  /* 0x0000000304030207 */ /* 0x000fe20005000000 */
[----:B------:R-:W-:Y:S01]  /*6ee0*/  IMAD.SHL.U32 R76, R63, 0x10, RZ ;  /* 0x000000103f4c7824 */ /* 0x000fe200078e00ff */
[----:B------:R-:W-:Y:S01]  /*6ef0*/  SHF.L.U32 R2, R66, 0x1f, RZ ;  /* 0x0000001f42027819 */ /* 0x000fe200000006ff */
[----:B------:R-:W-:Y:S01]  /*6f00*/  IMAD.IADD R78, R68, 0x1, R79 ;  /* 0x00000001444e7824 */ /* 0x000fe200078e024f */
[----:B------:R-:W-:Y:S01]  /*6f10*/  @P1 LOP3.LUT R3, R3, 0x1, RZ, 0xc0, !PT ;  /* 0x0000000103031812 */ /* 0x000fe200078ec0ff */
[----:B------:R-:W-:Y:S01]  /*6f20*/  BSSY B1, `(.L_x_108) ;  /* 0x0000039000017945 */ /* 0x000fe20003800000 */
[----:B------:R-:W-:Y:S01]  /*6f30*/  PLOP3.LUT P2, PT, PT, PT, UP1, 0x80, 0x8 ;  /* 0x000000000008781c */ /* 0x000fe20003f4f018 */
[----:B------:R-:W-:Y:S01]  /*6f40*/  IMAD.IADD R35, R78, 0x1, R77 ;  /* 0x000000014e237824 */ /* 0x000fe200078e024d */
[----:B------:R-:W-:Y:S01]  /*6f50*/  ISETP.NE.U32.OR P5, PT, R3, 0x1, !P1 ;  /* 0x000000010300780c */ /* 0x000fe20004fa5470 */
[----:B------:R-:W-:Y:S01]  /*6f60*/  IMAD.U32 R3, RZ, RZ, UR48 ;  /* 0x00000030ff037e24 */ /* 0x000fe2000f8e00ff */
[----:B------:R-:W-:Y:S01]  /*6f70*/  LOP3.LUT P4, R61, R56, 0xff, RZ, 0xc0, !PT ;  /* 0x000000ff383d7812 */ /* 0x000fe2000788c0ff */
[----:B------:R-:W-:Y:S01]  /*6f80*/  IMAD.MOV.U32 R80, RZ, RZ, 0x1 ;  /* 0x00000001ff507424 */ /* 0x000fe200078e00ff */
[----:B------:R-:W-:Y:S01]  /*6f90*/  P2R R74, PR, RZ, 0x20 ;  /* 0x00000020ff4a7803 */ /* 0x000fe20000000000 */
[----:B------:R-:W-:Y:S01]  /*6fa0*/  IMAD R25, R22, 0x20, R23 ;  /* 0x0000002016197824 */ /* 0x000fe200078e0217 */
[----:B-1----:R-:W-:Y:S01]  /*6fb0*/  LEA R0, R3, UR49, 0x3 ;  /* 0x0000003103007c11 */ /* 0x002fe2000f8e18ff */
[----:B------:R-:W-:Y:S01]  /*6fc0*/  IMAD.U32 R81, RZ, RZ, UR48 ;  /* 0x00000030ff517e24 */ /* 0x000fe2000f8e00ff */
[----:B------:R-:W-:Y:S02]  /*6fd0*/  SEL R3, RZ, 0xffffffff, P3 ;  /* 0xffffffffff037807 */ /* 0x000fe40001800000 */
[----:B------:R-:W-:Y:S02]  /*6fe0*/  CS2R R38, SRZ ;  /* 0x0000000000267805 */ /* 0x000fe4000001ff00 */
[----:B------:R-:W-:Y:S02]  /*6ff0*/  CS2R R36, SRZ ;  /* 0x0000000000247805 */ /* 0x000fe4000001ff00 */
[----:B------:R-:W-:Y:S02]  /*7000*/  CS2R R42, SRZ ;  /* 0x00000000002a7805 */ /* 0x000fe4000001ff00 */
[----:B------:R-:W-:Y:S02]  /*7010*/  @P2 SEL R3, R4, R3, !P4 ;  /* 0x0000000304032207 */ /* 0x000fe40006000000 */
[----:B------:R-:W-:Y:S02]  /*7020*/  CS2R R40, SRZ ;  /* 0x0000000000287805 */ /* 0x000fe4000001ff00 */
[----:B------:R-:W-:Y:S02]  /*7030*/  @P5 SHF.L.U32 R5, R82, 0x1f, RZ ;  /* 0x0000001f52055819 */ /* 0x000fe400000006ff */
[----:B------:R-:W-:Y:S02]  /*7040*/  CS2R R46, SRZ ;  /* 0x00000000002e7805 */ /* 0x000fe4000001ff00 */
[----:B------:R-:W-:Y:S02]  /*7050*/  LOP3.LUT R3, R3, 0x1, RZ, 0xc0, !PT ;  /* 0x0000000103037812 */ /* 0x000fe400078ec0ff */
[----:B------:R-:W-:Y:S01]  /*7060*/  CS2R R44, SRZ ;  /* 0x00000000002c7805 */ /* 0x000fe2000001ff00 */
[----:B------:R-:W1:Y:S01]  /*7070*/  @P5 SYNCS.PHASECHK.TRANS64.TRYWAIT P1, [R0+URZ+0x40], R5 ;  /* 0x00004005000055a7 */ /* 0x000e6200080211ff */
[----:B------:R-:W-:Y:S02]  /*7080*/  CS2R R50, SRZ ;  /* 0x0000000000327805 */ /* 0x000fe4000001ff00 */
[----:B------:R-:W-:Y:S02]  /*7090*/  ISETP.NE.U32.AND P2, PT, R3, 0x1, PT ;  /* 0x000000010300780c */ /* 0x000fe40003f45070 */
[----:B------:R-:W-:Y:S01]  /*70a0*/  CS2R R48, SRZ ;  /* 0x0000000000307805 */ /* 0x000fe2000001ff00 */
[----:B------:R-:W-:Y:S01]  /*70b0*/  IMAD.IADD R34, R78, 0x1, R76 ;  /* 0x000000014e227824 */ /* 0x000fe200078e024c */
[----:B------:R-:W-:Y:S01]  /*70c0*/  P2R R83, PR, RZ, 0x4 ;  /* 0x00000004ff537803 */ /* 0x000fe20000000000 */
[----:B------:R-:W-:Y:S01]  /*70d0*/  IMAD.IADD R32, R67, 0x1, R35 ;  /* 0x0000000143207824 */ /* 0x000fe200078e0223 */
[----:B------:R2:W4:Y:S01]  /*70e0*/  SYNCS.PHASECHK.TRANS64.TRYWAIT P0, [R75+URZ+0xa0], R2 ;  /* 0x0000a0024b0075a7 */ /* 0x00052200080011ff */
[----:B-1----:R-:W-:Y:S01]  /*70f0*/  @P5 SEL R80, RZ, 0x1, !P1 ;  /* 0x00000001ff505807 */ /* 0x002fe20004800000 */
[----:B--2---:R-:W-:Y:S06]  /*7100*/  @!P5 BRA `(.L_x_109) ;  /* 0x000000000068d947 */ /* 0x004fec0003800000 */
[----:B------:R-:W-:Y:S01]  /*7110*/  ISETP.NE.AND P1, PT, R80, RZ, PT ;  /* 0x000000ff5000720c */ /* 0x000fe20003f25270 */
[----:B------:R-:W-:Y:S01]  /*7120*/  BSSY B0, `(.L_x_110) ;  /* 0x000000d000007945 */ /* 0x000fe20003800000 */
[----:B------:R-:W-:Y:S02]  /*7130*/  CS2R R50, SRZ ;  /* 0x0000000000327805 */ /* 0x000fe4000001ff00 */
[----:B------:R-:W-:Y:S02]  /*7140*/  CS2R R48, SRZ ;  /* 0x0000000000307805 */ /* 0x000fe4000001ff00 */
[----:B------:R-:W-:Y:S02]  /*7150*/  CS2R R46, SRZ ;  /* 0x00000000002e7805 */ /* 0x000fe4000001ff00 */
[----:B------:R-:W-:Y:S02]  /*7160*/  CS2R R44, SRZ ;  /* 0x00000000002c7805 */ /* 0x000fe4000001ff00 */
[----:B------:R-:W-:Y:S02]  /*7170*/  CS2R R42, SRZ ;  /* 0x00000000002a7805 */ /* 0x000fe4000001ff00 */
[----:B------:R-:W-:Y:S02]  /*7180*/  CS2R R40, SRZ ;  /* 0x0000000000287805 */ /* 0x000fe4000001ff00 */
[----:B------:R-:W-:Y:S02]  /*7190*/  CS2R R38, SRZ ;  /* 0x0000000000267805 */ /* 0x000fe4000001ff00 */
[----:B------:R-:W-:Y:S01]  /*71a0*/  CS2R R36, SRZ ;  /* 0x0000000000247805 */ /* 0x000fe2000001ff00 */
[----:B------:R-:W-:Y:S06]  /*71b0*/  @P1 BRA `(.L_x_111) ;  /* 0x00000000000c1947 */ /* 0x000fec0003800000 */
[----:B------:R-:W-:Y:S04]  /*71c0*/  SHF.L.U32 R3, R82, 0x1f, RZ ;  /* 0x0000001f52037819 */ /* 0x000fe800000006ff */
[----:B------:R-:W1:Y:S02]  /*71d0*/  SYNCS.PHASECHK.TRANS64.TRYWAIT P1, [R0+URZ+0x40], R3 ;  /* 0x00004003000075a7 */ /* 0x000e6400080211ff */
[----:B-1----:R-:W-:Y:S05]  /*71e0*/  @!P1 BRA `(.L_x_112) ;  /* 0x0000002000649947 */ /* 0x002fea0003800000 */
.L_x_111:
[----:B------:R-:W-:Y:S05]  /*71f0*/  BSYNC B0 ;  /* 0x0000000000007941 */ /* 0x000fea0003800000 */
.L_x_110:
[----:B------:R-:W-:Y:S01]  /*7200*/  ISETP.NE.AND P1, PT, R83, RZ, PT ;  /* 0x000000ff5300720c */ /* 0x000fe20003f25270 */
[----:B------:R-:W-:Y:S04]  /*7210*/  UIADD3 UR4, UPT, UPT, UR48, 0x1, URZ ;  /* 0x0000000130047890 */ /* 0x000fe8000fffe0ff */
[----:B------:R-:W-:Y:S04]  /*7220*/  UISETP.NE.AND UP0, UPT, UR4, 0x3, UPT ;  /* 0x000000030400788c */ /* 0x000fe8000bf05270 */
[----:B------:R-:W-:Y:S02]  /*7230*/  USEL UR5, URZ, 0x1, UP0 ;  /* 0x00000001ff057887 */ /* 0x000fe40008000000 */
[----:B------:R-:W-:Y:S02]  /*7240*/  USEL UR4, UR4, URZ, UP0 ;  /* 0x000000ff04047287 */ /* 0x000fe40008000000 */
[----:B------:R2:W1:Y:S02]  /*7250*/  @P1 LDS.128 R48, [R78] ;  /* 0x000000004e301984 */ /* 0x0004640000000c00 */
[----:B------:R-:W-:Y:S02]  /*7260*/  LOP3.LUT R82, R82, UR5, RZ, 0x3c, !PT ;  /* 0x0000000552527c12 */ /* 0x000fe4000f8e3cff */
[----:B------:R2:W1:Y:S01]  /*7270*/  @P1 LDS.128 R44, [R35+0x10] ;  /* 0x00001000232c1984 */ /* 0x0004620000000c00 */
[----:B------:R-:W-:Y:S03]  /*7280*/  IMAD.U32 R81, RZ, RZ, UR4 ;  /* 0x00000004ff517e24 */ /* 0x000fe6000f8e00ff */
[----:B------:R2:W1:Y:S04]  /*7290*/  @P1 LDS.128 R40, [R34+0x20] ;  /* 0x0000200022281984 */ /* 0x0004680000000c00 */
[----:B------:R2:W1:Y:S02]  /*72a0*/  @P1 LDS.128 R36, [R32+0x10] ;  /* 0x0000100020241984 */ /* 0x0004640000000c00 */
.L_x_109:
[----:B------:R-:W-:Y:S05]  /*72b0*/  BSYNC B1 ;  /* 0x0000000000017941 */ /* 0x000fea0003800000 */
.L_x_108:
[----:B-1----:R-:W-:Y:S04]  /*72c0*/  SHF.R.U32.HI R0, RZ, 0x15, R25 ;  /* 0x00000015ff007819 */ /* 0x002fe80000011619 */
[----:B------:R-:W-:Y:S01]  /*72d0*/  LOP3.LUT P1, RZ, R0, 0x3, R57, 0x48, !PT ;  /* 0x0000000300ff7812 */ /* 0x000fe20007824839 */
[----:B------:R-:W-:Y:S01]  /*72e0*/  @!UPT UIADD3 URZ, UPT, UPT, URZ, URZ, URZ ;  /* 0x000000fffffff290 */ /* 0x000fe2000fffe0ff */
[----:B----4-:R-:W-:Y:S11]  /*72f0*/  @P0 BRA `(.L_x_113) ;  /* 0x0000000000080947 */ /* 0x010ff60003800000 */
[----:B------:R-:W1:Y:S02]  /*7300*/  SYNCS.PHASECHK.TRANS64.TRYWAIT P0, [R75+URZ+0xa0], R2 ;  /* 0x0000a0024b0075a7 */ /* 0x000e6400080011ff */
[----:B-1----:R-:W-:Y:S05]  /*7310*/  @!P0 BRA `(.L_x_114) ;  /* 0x00000020002c8947 */ /* 0x002fea0003800000 */
.L_x_113:
[----:B------:R-:W-:Y:S05]  /*7320*/  @!P1 BRA `(.L_x_115) ;  /* 0x0000000000409947 */ /* 0x000fea0003800000 */
[----:B------:R-:W4:Y:S01]  /*7330*/  LDCU.64 UR8, c[0x4][0x70] ;  /* 0x01000e00ff0877ac */ /* 0x000f220008000a00 */
[----:B------:R-:W-:Y:S01]  /*7340*/  MOV R3, 0x0 ;  /* 0x0000000000037802 */ /* 0x000fe20000000f00 */
[----:B------:R-:W-:Y:S02]  /*7350*/  HFMA2 R12, -RZ, RZ, 0, 5.9604644775390625e-08 ;  /* 0x00000001ff0c7431 */ /* 0x000fe400000001ff */
[----:B------:R-:W-:Y:S02]  /*7360*/  IMAD.MOV.U32 R8, RZ, RZ, 0x192 ;  /* 0x00000192ff087424 */ /* 0x000fe400078e00ff */
[----:B------:R-:W-:Y:S01]  /*7370*/  IMAD.MOV.U32 R13, RZ, RZ, RZ ;  /* 0x000000ffff0d7224 */ /* 0x000fe200078e00ff */
[----:B------:R-:W5:Y:S01]  /*7380*/  LDCU.64 UR6, c[0x4][0x78] ;  /* 0x01000f00ff0677ac */ /* 0x000f620008000a00 */
[----:B-1----:R-:W1:Y:S01]  /*7390*/  LDC.64 R2, c[0x4][R3] ;  /* 0x0100000003027b82 */ /* 0x002e620000000a00 */
[----:B------:R-:W2:Y:S01]  /*73a0*/  LDCU.64 UR4, c[0x4][0x10] ;  /* 0x01000200ff0477ac */ /* 0x000ea20008000a00 */
[----:B----4-:R-:W-:Y:S01]  /*73b0*/  MOV R5, UR9 ;  /* 0x0000000900057c02 */ /* 0x010fe20008000f00 */
[----:B------:R-:W-:Y:S01]  /*73c0*/  IMAD.U32 R4, RZ, RZ, UR8 ;  /* 0x00000008ff047e24 */ /* 0x000fe2000f8e00ff */
[----:B-----5:R-:W-:Y:S01]  /*73d0*/  MOV R7, UR7 ;  /* 0x0000000700077c02 */ /* 0x020fe20008000f00 */
[----:B------:R-:W-:Y:S01]  /*73e0*/  IMAD.U32 R6, RZ, RZ, UR6 ;  /* 0x00000006ff067e24 */ /* 0x000fe2000f8e00ff */
[----:B--2---:R-:W-:Y:S01]  /*73f0*/  MOV R11, UR5 ;  /* 0x00000005000b7c02 */ /* 0x004fe20008000f00 */
[----:B------:R-:W-:Y:S02]  /*7400*/  IMAD.U32 R10, RZ, RZ, UR4 ;  /* 0x00000004ff0a7e24 */ /* 0x000fe4000f8e00ff */
[----:B------:R-:W-:Y:S07]  /*7410*/  LEPC R20, `(.L_x_115) ;  /* 0x000000001014794e */ /* 0x000fee0000000000 */
[----:B-1-3--:R-:W-:Y:S05]  /*7420*/  CALL.ABS.NOINC R2 ;  /* 0x0000000002007343 */ /* 0x00afea0003c00000 */
.L_x_115:
[----:B------:R-:W-:Y:S01]  /*7430*/  LOP3.LUT R20, R48, 0xffffe000, RZ, 0xc0, !PT ;  /* 0xffffe00030147812 */ /* 0x000fe200078ec0ff */
[----:B------:R-:W-:Y:S05]  /*7440*/  WARPSYNC.ALL ;  /* 0x0000000000007948 */ /* 0x000fea0003800000 */
[----:B------:R-:W-:Y:S01]  /*7450*/  R2UR UR4, R25 ;  /* 0x00000000190472ca */ /* 0x000fe200000e0000 */
[----:B------:R-:W-:Y:S01]  /*7460*/  BSSY.RECONVERGENT B0, `(.L_x_116) ;  /* 0x000005c000007945 */ /* 0x000fe20003800200 */
[----:B------:R-:W-:Y:S02]  /*7470*/  LOP3.LUT R21, R49, 0xffffe000, RZ, 0xc0, !PT ;  /* 0xffffe00031157812 */ /* 0x000fe400078ec0ff */
[----:B------:R-:W-:Y:S02]  /*7480*/  LOP3.LUT R26, R50, 0xffffe000, RZ, 0xc0, !PT ;  /* 0xffffe000321a7812 */ /* 0x000fe400078ec0ff */
[----:B------:R-:W-:Y:S02]  /*7490*/  LOP3.LUT R33, R44, 0xffffe000, RZ, 0xc0, !PT ;  /* 0xffffe0002c217812 */ /* 0x000fe400078ec0ff */
[----:B------:R-:W-:Y:S05]  /*74a0*/  ISETP.NE.AND P0, PT, R69, RZ, PT ;  /* 0x000000ff4500720c */ /* 0x000fea0003f05270 */
[----:B------:R-:W3:Y:S02]  /*74b0*/  LDTM.x16 R4, tmem[UR4] ;  /* 0x00000004000479ee */ /* 0x000ee40008240000 */
[C---:B---3--:R-:W-:Y:S01]  /*74c0*/  FMUL R0, R24.reuse, R4 ;  /* 0x0000000418007220 */ /* 0x048fe20000400000 */
[C---:B-1----:R-:W-:Y:S01]  /*74d0*/  FMUL R2, R24.reuse, R5 ;  /* 0x0000000518027220 */ /* 0x042fe20000400000 */
[C---:B------:R-:W-:Y:S01]  /*74e0*/  FMUL R3, R24.reuse, R6 ;  /* 0x0000000618037220 */ /* 0x040fe20000400000 */
[----:B------:R-:W-:Y:S01]  /*74f0*/  FMUL R7, R24, R7 ;  /* 0x0000000718077220 */ /* 0x000fe20000400000 */
[----:B------:R-:W-:Y:S01]  /*7500*/  FFMA R28, R27, R20, R0 ;  /* 0x000000141b1c7223 */ /* 0x000fe20000000000 */
[----:B------:R-:W-:Y:S01]  /*7510*/  LOP3.LUT R20, R51, 0xffffe000, RZ, 0xc0, !PT ;  /* 0xffffe00033147812 */ /* 0x000fe200078ec0ff */
[C---:B------:R-:W-:Y:S01]  /*7520*/  FFMA R29, R27.reuse, R21, R2 ;  /* 0x000000151b1d7223 */ /* 0x040fe20000000002 */
[----:B------:R-:W-:Y:S01]  /*7530*/  LOP3.LUT R21, R46, 0xffffe000, RZ, 0xc0, !PT ;  /* 0xffffe0002e157812 */ /* 0x000fe200078ec0ff */
[----:B------:R-:W-:Y:S01]  /*7540*/  FFMA R30, R27, R26, R3 ;  /* 0x0000001a1b1e7223 */ /* 0x000fe20000000003 */
[----:B------:R-:W-:Y:S01]  /*7550*/  LOP3.LUT R26, R45, 0xffffe000, RZ, 0xc0, !PT ;  /* 0xffffe0002d1a7812 */ /* 0x000fe200078ec0ff */
[----:B------:R-:W-:Y:S01]  /*7560*/  FFMA R31, R27, R20, R7 ;  /* 0x000000141b1f7223 */ /* 0x000fe20000000007 */
[----:B------:R-:W-:Y:S01]  /*7570*/  LOP3.LUT R20, R47, 0xffffe000, RZ, 0xc0, !PT ;  /* 0xffffe0002f147812 */ /* 0x000fe200078ec0ff */
[C---:B------:R-:W-:Y:S01]  /*7580*/  FMUL R4, R24.reuse, R8 ;  /* 0x0000000818047220 */ /* 0x040fe20000400000 */
[----:B------:R-:W-:Y:S01]  /*7590*/  F2FP.TF32.F32.PACK_B R28, R28 ;  /* 0x0000001cff1c723e */ /* 0x000fe200024050ff */
[C---:B------:R-:W-:Y:S01]  /*75a0*/  FMUL R5, R24.reuse, R9 ;  /* 0x0000000918057220 */ /* 0x040fe20000400000 */
[----:B------:R-:W-:Y:S01]  /*75b0*/  F2FP.TF32.F32.PACK_B R29, R29 ;  /* 0x0000001dff1d723e */ /* 0x000fe200024050ff */
[C---:B------:R-:W-:Y:S01]  /*75c0*/  FMUL R6, R24.reuse, R10 ;  /* 0x0000000a18067220 */ /* 0x040fe20000400000 */
[----:B------:R-:W-:Y:S01]  /*75d0*/  FMUL R11, R24, R11 ;  /* 0x0000000b180b7220 */ /* 0x000fe20000400000 */
[----:B------:R-:W-:Y:S01]  /*75e0*/  F2FP.TF32.F32.PACK_B R30, R30 ;  /* 0x0000001eff1e723e */ /* 0x000fe200024050ff */
[C---:B------:R-:W-:Y:S01]  /*75f0*/  FFMA R4, R27.reuse, R33, R4 ;  /* 0x000000211b047223 */ /* 0x040fe20000000004 */
[----:B------:R-:W-:Y:S01]  /*7600*/  F2FP.TF32.F32.PACK_B R31, R31 ;  /* 0x0000001fff1f723e */ /* 0x000fe200024050ff */
[C---:B------:R-:W-:Y:S01]  /*7610*/  FFMA R5, R27.reuse, R26, R5 ;  /* 0x0000001a1b057223 */ /* 0x040fe20000000005 */
[C---:B------:R-:W-:Y:S01]  /*7620*/  FFMA R6, R27.reuse, R21, R6 ;  /* 0x000000151b067223 */ /* 0x040fe20000000006 */
[----:B------:R-:W-:Y:S01]  /*7630*/  FFMA R7, R27, R20, R11 ;  /* 0x000000141b077223 */ /* 0x000fe2000000000b */
[----:B------:R-:W-:Y:S01]  /*7640*/  LOP3.LUT R33, R40, 0xffffe000, RZ, 0xc0, !PT ;  /* 0xffffe00028217812 */ /* 0x000fe200078ec0ff */
[----:B------:R1:W-:Y:S01]  /*7650*/  STS.128 [R78], R28 ;  /* 0x0000001c4e007388 */ /* 0x0003e20000000c00 */
[----:B------:R-:W-:Y:S01]  /*7660*/  LOP3.LUT R26, R41, 0xffffe000, RZ, 0xc0, !PT ;  /* 0xffffe000291a7812 */ /* 0x000fe200078ec0ff */
[C---:B------:R-:W-:Y:S01]  /*7670*/  FMUL R8, R24.reuse, R12 ;  /* 0x0000000c18087220 */ /* 0x040fe20000400000 */
[----:B------:R-:W-:Y:S01]  /*7680*/  FMUL R9, R24, R13 ;  /* 0x0000000d18097220 */ /* 0x000fe20000400000 */
[----:B------:R-:W-:Y:S01]  /*7690*/  LOP3.LUT R21, R42, 0xffffe000, RZ, 0xc0, !PT ;  /* 0xffffe0002a157812 */ /* 0x000fe200078ec0ff */
[C---:B------:R-:W-:Y:S01]  /*76a0*/  FMUL R10, R24.reuse, R14 ;  /* 0x0000000e180a7220 */ /* 0x040fe20000400000 */
[----:B------:R-:W-:Y:S01]  /*76b0*/  LOP3.LUT R20, R43, 0xffffe000, RZ, 0xc0, !PT ;  /* 0xffffe0002b147812 */ /* 0x000fe200078ec0ff */
[----:B------:R-:W-:Y:S01]  /*76c0*/  FMUL R15, R24, R15 ;  /* 0x0000000f180f7220 */ /* 0x000fe20000400000 */
[----:B------:R-:W-:Y:S01]  /*76d0*/  F2FP.TF32.F32.PACK_B R4, R4 ;  /* 0x00000004ff04723e */ /* 0x000fe200024050ff */
[C---:B------:R-:W-:Y:S01]  /*76e0*/  FFMA R8, R27.reuse, R33, R8 ;  /* 0x000000211b087223 */ /* 0x040fe20000000008 */
[----:B------:R-:W-:Y:S01]  /*76f0*/  F2FP.TF32.F32.PACK_B R5, R5 ;  /* 0x00000005ff05723e */ /* 0x000fe200024050ff */
[C---:B------:R-:W-:Y:S01]  /*7700*/  FFMA R9, R27.reuse, R26, R9 ;  /* 0x0000001a1b097223 */ /* 0x040fe20000000009 */
[----:B------:R-:W-:Y:S01]  /*7710*/  F2FP.TF32.F32.PACK_B R6, R6 ;  /* 0x00000006ff06723e */ /* 0x000fe200024050ff */
[C---:B------:R-:W-:Y:S01]  /*7720*/  FFMA R10, R27.reuse, R21, R10 ;  /* 0x000000151b0a7223 */ /* 0x040fe2000000000a */
[----:B------:R-:W-:Y:S01]  /*7730*/  F2FP.TF32.F32.PACK_B R7, R7 ;  /* 0x00000007ff07723e */ /* 0x000fe200024050ff */
[----:B------:R-:W-:Y:S01]  /*7740*/  FFMA R11, R27, R20, R15 ;  /* 0x000000141b0b7223 */ /* 0x000fe2000000000f */
[----:B------:R-:W-:Y:S01]  /*7750*/  LOP3.LUT R33, R36, 0xffffe000, RZ, 0xc0, !PT ;  /* 0xffffe00024217812 */ /* 0x000fe200078ec0ff */
[C---:B------:R-:W-:Y:S01]  /*7760*/  FMUL R12, R24.reuse, R16 ;  /* 0x00000010180c7220 */ /* 0x040fe20000400000 */
[----:B------:R-:W-:Y:S01]  /*7770*/  LOP3.LUT R26, R37, 0xffffe000, RZ, 0xc0, !PT ;  /* 0xffffe000251a7812 */ /* 0x000fe200078ec0ff */
[----:B------:R1:W-:Y:S01]  /*7780*/  STS.128 [R35+0x10], R4 ;  /* 0x0000100423007388 */ /* 0x0003e20000000c00 */
        /* <DEDUP_REMOVED lines=13> */
[----:B------:R-:W-:Y:S02]  /*7860*/  F2FP.TF32.F32.PACK_B R12, R12 ;  /* 0x0000000cff0c723e */ /* 0x000fe400024050ff */
[----:B------:R-:W-:Y:S01]  /*7870*/  F2FP.TF32.F32.PACK_B R13, R13 ;  /* 0x0000000dff0d723e */ /* 0x000fe200024050ff */
[----:B------:R1:W-:Y:S01]  /*7880*/  STS.128 [R34+0x20], R8 ;  /* 0x0000200822007388 */ /* 0x0003e20000000c00 */
[----:B------:R-:W-:Y:S02]  /*7890*/  F2FP.TF32.F32.PACK_B R14, R14 ;  /* 0x0000000eff0e723e */ /* 0x000fe400024050ff */
[----:B------:R-:W-:Y:S05]  /*78a0*/  F2FP.TF32.F32.PACK_B R15, R15 ;  /* 0x0000000fff0f723e */ /* 0x000fea00024050ff */
[----:B------:R1:W-:Y:S01]  /*78b0*/  STS.128 [R32+0x10], R12 ;  /* 0x0000100c20007388 */ /* 0x0003e20000000c00 */
[----:B------:R-:W-:Y:S01]  /*78c0*/  @!PT LDS RZ, [RZ] ;  /* 0x00000000fffff984 */ /* 0x000fe20000000800 */
[----:B------:R-:W-:Y:S01]  /*78d0*/  @!PT LDS RZ, [RZ] ;  /* 0x00000000fffff984 */ /* 0x000fe20000000800 */
[----:B------:R-:W-:Y:S01]  /*78e0*/  @!PT LDS RZ, [RZ] ;  /* 0x00000000fffff984 */ /* 0x000fe20000000800 */
[----:B------:R-:W-:Y:S01]  /*78f0*/  @!PT LDS RZ, [RZ] ;  /* 0x00000000fffff984 */ /* 0x000fe20000000800 */
[----:B------:R3:W-:Y:S07]  /*7900*/  MEMBAR.ALL.CTA ;  /* 0x0000000000007992 */ /* 0x0007ee0000008000 */
[----:B---3--:R-:W3:Y:S02]  /*7910*/  FENCE.VIEW.ASYNC.S ;  /* 0x00000000000073c6 */ /* 0x008ee40000000000 */
[----:B---3--:R-:W-:Y:S06]  /*7920*/  BAR.SYNC.DEFER_BLOCKING 0x1, 0x80 ;  /* 0x0042000000007b1d */ /* 0x008fec0000010000 */
[----:B------:R-:W-:Y:S05]  /*7930*/  @P0 BRA `(.L_x_117) ;  /* 0x0000000000380947 */ /* 0x000fea0003800000 */
[----:B------:R-:W3:Y:S01]  /*7940*/  LDCU.64 UR6, c[0x0][0x348] ;  /* 0x00006900ff0677ac */ /* 0x000ee20008000a00 */
[----:B------:R-:W-:Y:S01]  /*7950*/  R2UR UR5, R79 ;  /* 0x000000004f0572ca */ /* 0x000fe200000e0000 */
[----:B------:R-:W-:Y:S01]  /*7960*/  UMOV UR47, UR60 ;  /* 0x0000003c002f7c82 */ /* 0x000fe20008000000 */
[----:B------:R-:W-:Y:S01]  /*7970*/  UIADD3 UR9, UPT, UPT, UR45, 0x20, URZ ;  /* 0x000000202d097890 */ /* 0x000fe2000fffe0ff */
[----:B------:R-:W-:Y:S01]  /*7980*/  UMOV UR10, UR46 ;  /* 0x0000002e000a7c82 */ /* 0x000fe20008000000 */
[----:B------:R-:W-:Y:S09]  /*7990*/  UMOV UR11, UR60 ;  /* 0x0000003c000b7c82 */ /* 0x000ff20008000000 */
[----:B------:R-:W-:Y:S02]  /*79a0*/  UIADD3 UR5, UPT, UPT, UR49, UR5, URZ ;  /* 0x0000000531057290 */ /* 0x000fe4000fffe0ff */
[----:B---3--:R-:W-:Y:S02]  /*79b0*/  UIADD3 UR4, UP0, UPT, UR6, 0x680, URZ ;  /* 0x0000068006047890 */ /* 0x008fe4000ff1e0ff */
[----:B------:R-:W-:Y:S02]  /*79c0*/  UIADD3 UR44, UPT, UPT, UR5, 0x200, URZ ;  /* 0x00000200052c7890 */ /* 0x000fe4000fffe0ff */
[----:B------:R-:W-:Y:S02]  /*79d0*/  UIADD3 UR8, UPT, UPT, UR5, 0x1200, URZ ;  /* 0x0000120005087890 */ /* 0x000fe4000fffe0ff */
[----:B------:R-:W-:Y:S09]  /*79e0*/  UIADD3.X UR5, UPT, UPT, URZ, UR7, URZ, UP0, !UPT ;  /* 0x00000007ff057290 */ /* 0x000ff200087fe4ff */
[----:B------:R3:W-:Y:S01]  /*79f0*/  UTMASTG.3D [UR44], [UR4] ;  /* 0x0000002c040073b5 */ /* 0x0007e20008010000 */
[----:B------:R3:W-:Y:S02]  /*7a00*/  UTMASTG.3D [UR8], [UR4] ;  /* 0x00000008040073b5 */ /* 0x0007e40008010000 */
[----:B---3--:R0:W-:Y:S02]  /*7a10*/  UTMACMDFLUSH ;  /* 0x00000000000079b7 */ /* 0x0081e40000000000 */
.L_x_117:
[----:B------:R-:W-:Y:S05]  /*7a20*/  BSYNC.RECONVERGENT B0 ;  /* 0x0000000000007941 */ /* 0x000fea0003800200 */
.L_x_116:
[----:B------:R-:W-:Y:S01]  /*7a30*/  UIADD3 UR43, UPT, UPT, UR48, 0x1, URZ ;  /* 0x00000001302b7890 */ /* 0x000fe2000fffe0ff */
[----:B------:R-:W-:Y:S03]  /*7a40*/  BSSY.RECONVERGENT B0, `(.L_x_118) ;  /* 0x0000005000007945 */ /* 0x000fe60003800200 */
[----:B------:R-:W-:Y:S04]  /*7a50*/  UISETP.NE.AND UP0, UPT, UR43, 0x3, UPT ;  /* 0x000000032b00788c */ /* 0x000fe8000bf05270 */
[----:B------:R-:W-:Y:S01]  /*7a60*/  USEL UR44, UR43, URZ, UP0 ;  /* 0x000000ff2b2c7287 */ /* 0x000fe20008000000 */
[----:B------:R-:W-:Y:S11]  /*7a70*/  @P0 BRA `(.L_x_119) ;  /* 0x0000000000040947 */ /* 0x000ff60003800000 */
[----:B------:R-:W-:Y:S04]  /*7a80*/  DEPBAR.LE SB0, 0x1 ;  /* 0x000080400000791a */ /* 0x000fe80000000000 */
.L_x_119:
[----:B------:R-:W-:Y:S05]  /*7a90*/  BSYNC.RECONVERGENT B0 ;  /* 0x0000000000007941 */ /* 0x000fea0003800200 */
.L_x_118:
[----:B------:R-:W-:Y:S01]  /*7aa0*/  BAR.SYNC.DEFER_BLOCKING 0x1, 0x80 ;  /* 0x0042000000007b1d */ /* 0x000fe20000010000 */
[----:B------:R-:W-:Y:S01]  /*7ab0*/  ISETP.NE.AND P1, PT, R74, RZ, PT ;  /* 0x000000ff4a00720c */ /* 0x000fe20003f25270 */
[----:B------:R-:W-:Y:S01]  /*7ac0*/  UISETP.NE.AND UP0, UPT, UR51, URZ, UPT ;  /* 0x000000ff3300728c */ /* 0x000fe2000bf05270 */
[----:B------:R-:W-:Y:S11]  /*7ad0*/  LEA R2, R81, UR49, 0x3 ;  /* 0x0000003151027c11 */ /* 0x000ff6000f8e18ff */
[----:B------:R-:W-:Y:S01]  /*7ae0*/  @P1 SHF.L.U32 R3, R82, 0x1f, RZ ;  /* 0x0000001f52031819 */ /* 0x000fe200000006ff */
[----:B------:R-:W-:Y:S06]  /*7af0*/  BRA.U !UP0, `(.L_x_120) ;  /* 0x0000000108247547 */ /* 0x000fec000b800000 */
[----:B-1----:R-:W-:Y:S01]  /*7b00*/  IMAD.U32 R5, RZ, RZ, UR50 ;  /* 0x00000032ff057e24 */ /* 0x002fe2000f8e00ff */
[----:B------:R-:W-:Y:S01]  /*7b10*/  MOV R0, UR61 ;  /* 0x0000003d00007c02 */ /* 0x000fe20008000f00 */
[----:B------:R-:W-:Y:S03]  /*7b20*/  UIADD3 UR4, UPT, UPT, UR50, 0x1, URZ ;  /* 0x0000000132047890 */ /* 0x000fe6000fffe0ff */
[----:B------:R-:W-:Y:S01]  /*7b30*/  @P1 LEA R5, R5, UR49, 0x3 ;  /* 0x0000003105051c11 */ /* 0x000fe2000f8e18ff */
[----:B------:R-:W-:Y:S04]  /*7b40*/  UISETP.NE.AND UP0, UPT, UR4, 0x3, UPT ;  /* 0x000000030400788c */ /* 0x000fe8000bf05270 */
[----:B------:R-:W-:Y:S01]  /*7b50*/  @P1 VIADD R5, R5, 0x58 ;  /* 0x0000005805051836 */ /* 0x000fe20000000000 */
[----:B------:R-:W-:Y:S04]  /*7b60*/  USEL UR50, UR4, URZ, UP0 ;  /* 0x000000ff04327287 */ /* 0x000fe80008000000 */
[----:B------:R-:W-:Y:S04]  /*7b70*/  @P1 PRMT R0, R0, 0x654, R5 ;  /* 0x0000065400001816 */ /* 0x000fe80000000005 */
[----:B------:R3:W-:Y:S04]  /*7b80*/  @P1 SYNCS.ARRIVE.TRANS64.RED.A1T0 RZ, [R0+URZ], RZ ;  /* 0x000000ff00ff19a7 */ /* 0x0007e800081004ff */
.L_x_120:
[----:B------:R-:W4:Y:S01]  /*7b90*/  @P1 SYNCS.PHASECHK.TRANS64.TRYWAIT P0, [R2+URZ+0x40], R3 ;  /* 0x00004003020015a7 */ /* 0x000f2200080011ff */
[----:B------:R-:W-:Y:S01]  /*7ba0*/  BSSY B1, `(.L_x_121) ;  /* 0x0000015000017945 */ /* 0x000fe20003800000 */
[----:B----4-:R-:W-:Y:S03]  /*7bb0*/  @P1 SEL R80, RZ, 0x1, !P0 ;  /* 0x00000001ff501807 */ /* 0x010fe60004000000 */
[----:B------:R-:W-:Y:S05]  /*7bc0*/  @!P1 BRA `(.L_x_122) ;  /* 0x0000000000489947 */ /* 0x000fea0003800000 */
[----:B------:R-:W-:Y:S01]  /*7bd0*/  ISETP.NE.AND P1, PT, R83, RZ, PT ;  /* 0x000000ff5300720c */ /* 0x000fe20003f25270 */
[----:B------:R-:W-:Y:S01]  /*7be0*/  BSSY B0, `(.L_x_123) ;  /* 0x000000a000007945 */ /* 0x000fe20003800000 */
[----:B------:R-:W-:Y:S11]  /*7bf0*/  ISETP.NE.AND P0, PT, R80, RZ, PT ;  /* 0x000000ff5000720c */ /* 0x000ff60003f05270 */
[----:B------:R-:W-:Y:S04]  /*7c00*/  @P1 IMAD R81, R81, 0x2000, R68 ;  /* 0x0000200051511824 */ /* 0x000fe800078e0244 */
[----:B-1----:R-:W-:Y:S01]  /*7c10*/  @P1 IMAD.IADD R4, R77, 0x1, R81 ;  /* 0x000000014d041824 */ /* 0x002fe200078e0251 */
[----:B------:R-:W-:Y:S03]  /*7c20*/  @P1 IADD3 R3, PT, PT, R76, R81, RZ ;  /* 0x000000514c031210 */ /* 0x000fe60007ffe0ff */
[----:B---3--:R-:W-:Y:S01]  /*7c30*/  @P1 IMAD.IADD R0, R67, 0x1, R4 ;  /* 0x0000000143001824 */ /* 0x008fe200078e0204 */
[----:B------:R-:W-:Y:S06]  /*7c40*/  @P0 BRA `(.L_x_124) ;  /* 0x00000000000c0947 */ /* 0x000fec0003800000 */
[----:B------:R-:W-:Y:S04]  /*7c50*/  SHF.L.U32 R5, R82, 0x1f, RZ ;  /* 0x0000001f52057819 */ /* 0x000fe800000006ff */
[----:B------:R-:W1:Y:S02]  /*7c60*/  SYNCS.PHASECHK.TRANS64.TRYWAIT P0, [R2+URZ+0x40], R5 ;  /* 0x00004005020075a7 */ /* 0x000e6400080011ff */
[----:B-1----:R-:W-:Y:S05]  /*7c70*/  @!P0 BRA `(.L_x_125) ;  /* 0x0000001400e88947 */ /* 0x002fea0003800000 */
.L_x_124:
[----:B------:R-:W-:Y:S05]  /*7c80*/  BSYNC B0 ;  /* 0x0000000000007941 */ /* 0x000fea0003800000 */
.L_x_123:
[----:B------:R-:W-:Y:S11]  /*7c90*/  ISETP.NE.AND P0, PT, R83, RZ, PT ;  /* 0x000000ff5300720c */ /* 0x000ff60003f05270 */
[----:B------:R-:W-:Y:S02]  /*7ca0*/  @!UPT UIADD3 URZ, UPT, UPT, URZ, URZ, URZ ;  /* 0x000000fffffff290 */ /* 0x000fe4000fffe0ff */
[----:B------:R4:W3:Y:S04]  /*7cb0*/  @P0 LDS.128 R48, [R81] ;  /* 0x0000000051300984 */ /* 0x0008e80000000c00 */
[----:B------:R4:W1:Y:S04]  /*7cc0*/  @P0 LDS.128 R40, [R3+0x20] ;  /* 0x0000200003280984 */ /* 0x0008680000000c00 */
[----:B------:R4:W1:Y:S04]  /*7cd0*/  @P0 LDS.128 R44, [R4+0x10] ;  /* 0x00001000042c0984 */ /* 0x0008680000000c00 */
[----:B------:R4:W1:Y:S02]  /*7ce0*/  @P0 LDS.128 R36, [R0+0x10] ;  /* 0x0000100000240984 */ /* 0x0008640000000c00 */
.L_x_122:
[----:B------:R-:W-:Y:S05]  /*7cf0*/  BSYNC B1 ;  /* 0x0000000000017941 */ /* 0x000fea0003800000 */
.L_x_121:
[----:B---34-:R-:W-:Y:S05]  /*7d00*/  VIADD R0, R25, 0x10 ;  /* 0x0000001019007836 */ /* 0x018fea0000000000 */
[----:B------:R-:W-:Y:S04]  /*7d10*/  SHF.R.U32.HI R0, RZ, 0x15, R0 ;  /* 0x00000015ff007819 */ /* 0x000fe80000011600 */
[----:B------:R-:W-:Y:S11]  /*7d20*/  LOP3.LUT P0, RZ, R0, 0x3, R57, 0x48, !PT ;  /* 0x0000000300ff7812 */ /* 0x000ff60007804839 */
[----:B------:R-:W-:Y:S02]  /*7d30*/  @!UPT UIADD3 URZ, UPT, UPT, URZ, URZ, URZ ;  /* 0x000000fffffff290 */ /* 0x000fe4000fffe0ff */
[----:B------:R-:W-:Y:S05]  /*7d40*/  @!P0 BRA `(.L_x_126) ;  /* 0x0000000000408947 */ /* 0x000fea0003800000 */
[----:B------:R-:W3:Y:S01]  /*7d50*/  LDCU.64 UR8, c[0x4][0x70] ;  /* 0x01000e00ff0877ac */ /* 0x000ee20008000a00 */
[----:B------:R-:W-:Y:S01]  /*7d60*/  MOV R3, 0x0 ;  /* 0x0000000000037802 */ /* 0x000fe20000000f00 */
[----:B-1----:R-:W-:Y:S02]  /*7d70*/  HFMA2 R12, -RZ, RZ, 0, 5.9604644775390625e-08 ;  /* 0x00000001ff0c7431 */ /* 0x002fe400000001ff */
[----:B------:R-:W-:Y:S02]  /*7d80*/  IMAD.MOV.U32 R8, RZ, RZ, 0x192 ;  /* 0x00000192ff087424 */ /* 0x000fe400078e00ff */
[----:B------:R-:W-:Y:S01]  /*7d90*/  IMAD.MOV.U32 R13, RZ, RZ, RZ ;  /* 0x000000ffff0d7224 */ /* 0x000fe200078e00ff */
[----:B------:R-:W1:Y:S01]  /*7da0*/  LDCU.64 UR6, c[0x4][0x78] ;  /* 0x01000f00ff0677ac */ /* 0x000e620008000a00 */
[----:B------:R-:W4:Y:S01]  /*7db0*/  LDC.64 R2, c[0x4][R3] ;  /* 0x0100000003027b82 */ /* 0x000f220000000a00 */
[----:B------:R-:W5:Y:S01]  /*7dc0*/  LDCU.64 UR4, c[0x4][0x10] ;  /* 0x01000200ff0477ac */ /* 0x000f620008000a00 */
[----:B---3--:R-:W-:Y:S01]  /*7dd0*/  MOV R5, UR9 ;  /* 0x0000000900057c02 */ /* 0x008fe20008000f00 */
[----:B------:R-:W-:Y:S01]  /*7de0*/  IMAD.U32 R4, RZ, RZ, UR8 ;  /* 0x00000008ff047e24 */ /* 0x000fe2000f8e00ff */
[----:B-1----:R-:W-:Y:S01]  /*7df0*/  MOV R7, UR7 ;  /* 0x0000000700077c02 */ /* 0x002fe20008000f00 */
[----:B------:R-:W-:Y:S01]  /*7e00*/  IMAD.U32 R6, RZ, RZ, UR6 ;  /* 0x00000006ff067e24 */ /* 0x000fe2000f8e00ff */
[----:B-----5:R-:W-:Y:S01]  /*7e10*/  MOV R11, UR5 ;  /* 0x00000005000b7c02 */ /* 0x020fe20008000f00 */
[----:B------:R-:W-:Y:S02]  /*7e20*/  IMAD.U32 R10, RZ, RZ, UR4 ;  /* 0x00000004ff0a7e24 */ /* 0x000fe4000f8e00ff */
[----:B------:R-:W-:Y:S07]  /*7e30*/  LEPC R20, `(.L_x_126) ;  /* 0x000000001014794e */ /* 0x000fee0000000000 */
[----:B--2-4-:R-:W-:Y:S05]  /*7e40*/  CALL.ABS.NOINC R2 ;  /* 0x0000000002007343 */ /* 0x014fea0003c00000 */
.L_x_126:
[----:B------:R-:W-:Y:S01]  /*7e50*/  ISETP.NE.AND P0, PT, R69, RZ, PT ;  /* 0x000000ff4500720c */ /* 0x000fe20003f05270 */
[----:B------:R-:W-:Y:S05]  /*7e60*/  WARPSYNC.ALL ;  /* 0x0000000000007948 */ /* 0x000fea0003800000 */
[----:B------:R-:W-:Y:S01]  /*7e70*/  R2UR UR4, R25 ;  /* 0x00000000190472ca */ /* 0x000fe200000e0000 */
[----:B------:R-:W-:Y:S01]  /*7e80*/  USHF.L.U32 UR6, UR44, 0xd, URZ ;  /* 0x0000000d2c067899 */ /* 0x000fe200080006ff */
[----:B------:R-:W-:Y:S01]  /*7e90*/  LOP3.LUT R0, R48, 0xffffe000, RZ, 0xc0, !PT ;  /* 0xffffe00030007812 */ /* 0x000fe200078ec0ff */
[----:B------:R-:W-:Y:S01]  /*7ea0*/  BSSY.RECONVERGENT B0, `(.L_x_127) ;  /* 0x0000064000007945 */ /* 0x000fe20003800200 */
[----:B-1----:R-:W-:Y:S02]  /*7eb0*/  LOP3.LUT R2, R49, 0xffffe000, RZ, 0xc0, !PT ;  /* 0xffffe00031027812 */ /* 0x002fe400078ec0ff */
[----:B------:R-:W-:Y:S01]  /*7ec0*/  LOP3.LUT R3, R50, 0xffffe000, RZ, 0xc0, !PT ;  /* 0xffffe00032037812 */ /* 0x000fe200078ec0ff */
[----:B------:R-:W-:Y:S01]  /*7ed0*/  VIADD R79, R68, UR6 ;  /* 0x00000006444f7c36 */ /* 0x000fe20008000000 */
[----:B------:R-:W-:Y:S02]  /*7ee0*/  LOP3.LUT R20, R51, 0xffffe000, RZ, 0xc0, !PT ;  /* 0xffffe00033147812 */ /* 0x000fe400078ec0ff */
[----:B------:R-:W-:Y:S01]  /*7ef0*/  LOP3.LUT R21, R44, 0xffffe000, RZ, 0xc0, !PT ;  /* 0xffffe0002c157812 */ /* 0x000fe200078ec0ff */
[----:B------:R-:W-:Y:S01]  /*7f00*/  IMAD.IADD R76, R76, 0x1, R79 ;  /* 0x000000014c4c7824 */ /* 0x000fe200078e024f */
[----:B------:R-:W-:Y:S01]  /*7f10*/  LOP3.LUT R26, R45, 0xffffe000, RZ, 0xc0, !PT ;  /* 0xffffe0002d1a7812 */ /* 0x000fe200078ec0ff */
[----:B------:R-:W1:Y:S01]  /*7f20*/  LDTM.x16 R4, tmem[UR4+0x10] ;  /* 0x00001004000479ee */ /* 0x000e620008240000 */
[----:B------:R-:W-:Y:S01]  /*7f30*/  LOP3.LUT R29, R46, 0xffffe000, RZ, 0xc0, !PT ;  /* 0xffffe0002e1d7812 */ /* 0x000fe200078ec0ff */
[----:B------:R-:W-:Y:S01]  /*7f40*/  NOP ;  /* 0x0000000000007918 */ /* 0x000fe20000000000 */
[----:B------:R-:W-:Y:S02]  /*7f50*/  IADD3 R75, PT, PT, R75, 0xc0, RZ ;  /* 0x000000c04b4b7810 */ /* 0x000fe40007ffe0ff */
[----:B------:R-:W-:Y:S02]  /*7f60*/  LOP3.LUT R28, R47, 0xffffe000, RZ, 0xc0, !PT ;  /* 0xffffe0002f1c7812 */ /* 0x000fe400078ec0ff */
[----:B--2---:R-:W-:Y:S02]  /*7f70*/  IADD3 R78, PT, PT, R77, R79, RZ ;  /* 0x0000004f4d4e7210 */ /* 0x004fe40007ffe0ff */
[----:B------:R-:W-:Y:S02]  /*7f80*/  LOP3.LUT R77, R75, 0xfefffff8, RZ, 0xc0, !PT ;  /* 0xfefffff84b4d7812 */ /* 0x000fe400078ec0ff */
[----:B------:R-:W-:Y:S01]  /*7f90*/  LOP3.LUT R31, R40, 0xffffe000, RZ, 0xc0, !PT ;  /* 0xffffe000281f7812 */ /* 0x000fe200078ec0ff */
[----:B------:R-:W-:Y:S01]  /*7fa0*/  IMAD.IADD R75, R67, 0x1, R78 ;  /* 0x00000001434b7824 */ /* 0x000fe200078e024e */
[----:B------:R-:W-:Y:S01]  /*7fb0*/  LOP3.LUT R30, R41, 0xffffe000, RZ, 0xc0, !PT ;  /* 0xffffe000291e7812 */ /* 0x000fe200078ec0ff */
[----:B-1----:R1:W-:Y:S01]  /*7fc0*/  SYNCS.ARRIVE.TRANS64.RED.A1T0 RZ, [R77+URZ], RZ ;  /* 0x000000ff4dff79a7 */ /* 0x0023e200081004ff */
[----:B------:R-:W-:Y:S02]  /*7fd0*/  LOP3.LUT R33, R42, 0xffffe000, RZ, 0xc0, !PT ;  /* 0xffffe0002a217812 */ /* 0x000fe400078ec0ff */
[----:B------:R-:W-:Y:S02]  /*7fe0*/  LOP3.LUT R32, R43, 0xffffe000, RZ, 0xc0, !PT ;  /* 0xffffe0002b207812 */ /* 0x000fe400078ec0ff */
[----:B------:R-:W-:Y:S02]  /*7ff0*/  LOP3.LUT R35, R36, 0xffffe000, RZ, 0xc0, !PT ;  /* 0xffffe00024237812 */ /* 0x000fe400078ec0ff */
[----:B------:R-:W-:Y:S02]  /*8000*/  LOP3.LUT R34, R37, 0xffffe000, RZ, 0xc0, !PT ;  /* 0xffffe00025227812 */ /* 0x000fe400078ec0ff */
[----:B------:R-:W-:Y:S01]  /*8010*/  LOP3.LUT R37, R38, 0xffffe000, RZ, 0xc0, !PT ;  /* 0xffffe00026257812 */ /* 0x000fe200078ec0ff */
[C---:B------:R-:W-:Y:S01]  /*8020*/  FMUL R4, R24.reuse, R4 ;  /* 0x0000000418047220 */ /* 0x040fe20000400000 */
[C---:B------:R-:W-:Y:S01]  /*8030*/  FMUL R5, R24.reuse, R5 ;  /* 0x0000000518057220 */ /* 0x040fe20000400000 */
[C---:B------:R-:W-:Y:S01]  /*8040*/  FMUL R6, R24.reuse, R6 ;  /* 0x0000000618067220 */ /* 0x040fe20000400000 */
[C---:B------:R-:W-:Y:S01]  /*8050*/  FMUL R7, R24.reuse, R7 ;  /* 0x0000000718077220 */ /* 0x040fe20000400000 */
[C---:B------:R-:W-:Y:S01]  /*8060*/  FFMA R4, R27.reuse, R0, R4 ;  /* 0x000000001b047223 */ /* 0x040fe20000000004 */
[C---:B------:R-:W-:Y:S01]  /*8070*/  FFMA R5, R27.reuse, R2, R5 ;  /* 0x000000021b057223 */ /* 0x040fe20000000005 */
[C---:B------:R-:W-:Y:S01]  /*8080*/  FFMA R6, R27.reuse, R3, R6 ;  /* 0x000000031b067223 */ /* 0x040fe20000000006 */
[C---:B------:R-:W-:Y:S01]  /*8090*/  FFMA R7, R27.reuse, R20, R7 ;  /* 0x000000141b077223 */ /* 0x040fe20000000007 */
[C---:B------:R-:W-:Y:S01]  /*80a0*/  FMUL R8, R24.reuse, R8 ;  /* 0x0000000818087220 */ /* 0x040fe20000400000 */
[C---:B------:R-:W-:Y:S01]  /*80b0*/  FMUL R9, R24.reuse, R9 ;  /* 0x0000000918097220 */ /* 0x040fe20000400000 */
[C---:B------:R-:W-:Y:S01]  /*80c0*/  FMUL R10, R24.reuse, R10 ;  /* 0x0000000a180a7220 */ /* 0x040fe20000400000 */
[C---:B------:R-:W-:Y:S01]  /*80d0*/  FMUL R11, R24.reuse, R11 ;  /* 0x0000000b180b7220 */ /* 0x040fe20000400000 */
[----:B------:R-:W-:Y:S01]  /*80e0*/  F2FP.TF32.F32.PACK_B R4, R4 ;  /* 0x00000004ff04723e */ /* 0x000fe200024050ff */
[C---:B------:R-:W-:Y:S01]  /*80f0*/  FFMA R8, R27.reuse, R21, R8 ;  /* 0x000000151b087223 */ /* 0x040fe20000000008 */
[----:B------:R-:W-:Y:S01]  /*8100*/  F2FP.TF32.F32.PACK_B R5, R5 ;  /* 0x00000005ff05723e */ /* 0x000fe200024050ff */
[C---:B------:R-:W-:Y:S01]  /*8110*/  FFMA R9, R27.reuse, R26, R9 ;  /* 0x0000001a1b097223 */ /* 0x040fe20000000009 */
[----:B------:R-:W-:Y:S01]  /*8120*/  F2FP.TF32.F32.PACK_B R6, R6 ;  /* 0x00000006ff06723e */ /* 0x000fe200024050ff */
[C---:B------:R-:W-:Y:S01]  /*8130*/  FFMA R10, R27.reuse, R29, R10 ;  /* 0x0000001d1b0a7223 */ /* 0x040fe2000000000a */
[----:B------:R-:W-:Y:S01]  /*8140*/  F2FP.TF32.F32.PACK_B R7, R7 ;  /* 0x00000007ff07723e */ /* 0x000fe200024050ff */
[C---:B------:R-:W-:Y:S01]  /*8150*/  FFMA R11, R27.reuse, R28, R11 ;  /* 0x0000001c1b0b7223 */ /* 0x040fe2000000000b */
[C---:B------:R-:W-:Y:S01]  /*8160*/  FMUL R12, R24.reuse, R12 ;  /* 0x0000000c180c7220 */ /* 0x040fe20000400000 */
[----:B------:R-:W-:Y:S01]  /*8170*/  F2FP.TF32.F32.PACK_B R8, R8 ;  /* 0x00000008ff08723e */ /* 0x000fe200024050ff */
[C---:B------:R-:W-:Y:S01]  /*8180*/  FMUL R13, R24.reuse, R13 ;  /* 0x0000000d180d7220 */ /* 0x040fe20000400000 */
[----:B------:R1:W-:Y:S01]  /*8190*/  STS.128 [R68+UR6], R4 ;  /* 0x0000000444007988 */ /* 0x0003e20008000c06 */
        /* <DEDUP_REMOVED lines=8> */
[----:B------:R-:W-:Y:S01]  /*8220*/  FFMA R15, R27, R32, R15 ;  /* 0x000000201b0f7223 */ /* 0x000fe2000000000f */
[C---:B------:R-:W-:Y:S01]  /*8230*/  FMUL R16, R24.reuse, R16 ;  /* 0x0000001018107220 */ /* 0x040fe20000400000 */
[----:B------:R-:W-:Y:S01]  /*8240*/  F2FP.TF32.F32.PACK_B R12, R12 ;  /* 0x0000000cff0c723e */ /* 0x000fe200024050ff */
[----:B------:R1:W-:Y:S01]  /*8250*/  STS.128 [R78+0x10], R8 ;  /* 0x000010084e007388 */ /* 0x0003e20000000c00 */
[C---:B------:R-:W-:Y:S01]  /*8260*/  FMUL R17, R24.reuse, R17 ;  /* 0x0000001118117220 */ /* 0x040fe20000400000 */
[----:B------:R-:W-:Y:S01]  /*8270*/  LOP3.LUT R36, R39, 0xffffe000, RZ, 0xc0, !PT ;  /* 0xffffe00027247812 */ /* 0x000fe200078ec0ff */
[C---:B------:R-:W-:Y:S01]  /*8280*/  FMUL R18, R24.reuse, R18 ;  /* 0x0000001218127220 */ /* 0x040fe20000400000 */
[----:B------:R-:W-:Y:S01]  /*8290*/  FMUL R19, R24, R19 ;  /* 0x0000001318137220 */ /* 0x000fe20000400000 */
[----:B------:R-:W-:Y:S01]  /*82a0*/  F2FP.TF32.F32.PACK_B R13, R13 ;  /* 0x0000000dff0d723e */ /* 0x000fe200024050ff */
[C---:B------:R-:W-:Y:S01]  /*82b0*/  FFMA R16, R27.reuse, R35, R16 ;  /* 0x000000231b107223 */ /* 0x040fe20000000010 */
[----:B------:R-:W-:Y:S01]  /*82c0*/  F2FP.TF32.F32.PACK_B R14, R14 ;  /* 0x0000000eff0e723e */ /* 0x000fe200024050ff */
[C---:B------:R-:W-:Y:S01]  /*82d0*/  FFMA R17, R27.reuse, R34, R17 ;  /* 0x000000221b117223 */ /* 0x040fe20000000011 */
[----:B------:R-:W-:Y:S01]  /*82e0*/  F2FP.TF32.F32.PACK_B R15, R15 ;  /* 0x0000000fff0f723e */ /* 0x000fe200024050ff */
[C---:B------:R-:W-:Y:S01]  /*82f0*/  FFMA R18, R27.reuse, R37, R18 ;  /* 0x000000251b127223 */ /* 0x040fe20000000012 */
[----:B------:R-:W-:Y:S01]  /*8300*/  FFMA R19, R27, R36, R19 ;  /* 0x000000241b137223 */ /* 0x000fe20000000013 */
[----:B------:R-:W-:Y:S02]  /*8310*/  F2FP.TF32.F32.PACK_B R16, R16 ;  /* 0x00000010ff10723e */ /* 0x000fe400024050ff */
[----:B------:R1:W-:Y:S01]  /*8320*/  STS.128 [R76+0x20], R12 ;  /* 0x0000200c4c007388 */ /* 0x0003e20000000c00 */
[----:B------:R-:W-:Y:S02]  /*8330*/  F2FP.TF32.F32.PACK_B R17, R17 ;  /* 0x00000011ff11723e */ /* 0x000fe400024050ff */
        /* <DEDUP_REMOVED lines=8> */
[----:B--2---:R-:W2:Y:S02]  /*83c0*/  FENCE.VIEW.ASYNC.S ;  /* 0x00000000000073c6 */ /* 0x004ea40000000000 */
[----:B--2---:R-:W-:Y:S06]  /*83d0*/  BAR.SYNC.DEFER_BLOCKING 0x1, 0x80 ;  /* 0x0042000000007b1d */ /* 0x004fec0000010000 */
[----:B------:R-:W-:Y:S05]  /*83e0*/  @P0 BRA `(.L_x_128) ;  /* 0x00000000003c0947 */ /* 0x000fea0003800000 */
[----:B------:R-:W2:Y:S01]  /*83f0*/  LDCU.64 UR10, c[0x0][0x348] ;  /* 0x00006900ff0a77ac */ /* 0x000ea20008000a00 */
[----:B------:R-:W-:Y:S02]  /*8400*/  UIADD3 UR5, UPT, UPT, UR49, UR6, URZ ;  /* 0x0000000631057290 */ /* 0x000fe4000fffe0ff */
[----:B------:R-:W-:Y:S02]  /*8410*/  UIADD3 UR13, UPT, UPT, UR45, 0x10, URZ ;  /* 0x000000102d0d7890 */ /* 0x000fe4000fffe0ff */
[----:B------:R-:W-:Y:S02]  /*8420*/  UIADD3 UR12, UPT, UPT, UR5, 0x200, URZ ;  /* 0x00000200050c7890 */ /* 0x000fe4000fffe0ff */
[----:B------:R-:W-:Y:S01]  /*8430*/  UIADD3 UR8, UPT, UPT, UR5, 0x1200, URZ ;  /* 0x0000120005087890 */ /* 0x000fe2000fffe0ff */
[----:B------:R-:W-:Y:S01]  /*8440*/  UMOV UR14, UR46 ;  /* 0x0000002e000e7c82 */ /* 0x000fe20008000000 */
[----:B------:R-:W-:Y:S01]  /*8450*/  UMOV UR15, UR60 ;  /* 0x0000003c000f7c82 */ /* 0x000fe20008000000 */
[----:B------:R-:W-:Y:S02]  /*8460*/  UIADD3 UR9, UPT, UPT, UR45, 0x30, URZ ;  /* 0x000000302d097890 */ /* 0x000fe4000fffe0ff */
[----:B--2---:R-:W-:Y:S03]  /*8470*/  UIADD3 UR4, UP0, UPT, UR10, 0x680, URZ ;  /* 0x000006800a047890 */ /* 0x004fe6000ff1e0ff */
[----:B------:R-:W-:Y:S01]  /*8480*/  UMOV UR10, UR46 ;  /* 0x0000002e000a7c82 */ /* 0x000fe20008000000 */
[----:B------:R-:W-:Y:S03]  /*8490*/  UIADD3.X UR5, UPT, UPT, URZ, UR11, URZ, UP0, !UPT ;  /* 0x0000000bff057290 */ /* 0x000fe600087fe4ff */
[----:B------:R-:W-:Y:S06]  /*84a0*/  UMOV UR11, UR60 ;  /* 0x0000003c000b7c82 */ /* 0x000fec0008000000 */
[----:B------:R2:W-:Y:S01]  /*84b0*/  UTMASTG.3D [UR12], [UR4] ;  /* 0x0000000c040073b5 */ /* 0x0005e20008010000 */
[----:B------:R2:W-:Y:S02]  /*84c0*/  UTMASTG.3D [UR8], [UR4] ;  /* 0x00000008040073b5 */ /* 0x0005e40008010000 */
[----:B--2---:R0:W-:Y:S02]  /*84d0*/  UTMACMDFLUSH ;  /* 0x00000000000079b7 */ /* 0x0041e40000000000 */
.L_x_128:
[----:B------:R-:W-:Y:S05]  /*84e0*/  BSYNC.RECONVERGENT B0 ;  /* 0x0000000000007941 */ /* 0x000fea0003800200 */
.L_x_127:
[----:B------:R-:W-:Y:S01]  /*84f0*/  UIADD3 UR4, UPT, UPT, UR44, 0x1, URZ ;  /* 0x000000012c047890 */ /* 0x000fe2000fffe0ff */
[----:B------:R-:W-:Y:S03]  /*8500*/  BSSY.RECONVERGENT B0, `(.L_x_129) ;  /* 0x0000008000007945 */ /* 0x000fe60003800200 */
[----:B------:R-:W-:Y:S04]  /*8510*/  UISETP.NE.AND UP0, UPT, UR4, 0x3, UPT ;  /* 0x000000030400788c */ /* 0x000fe8000bf05270 */
[----:B------:R-:W-:Y:S02]  /*8520*/  UISETP.EQ.XOR UP1, UPT, UR43, 0x3, !UP0 ;  /* 0x000000032b00788c */ /* 0x000fe4000c722a70 */
[----:B------:R-:W-:Y:S02]  /*8530*/  USEL UR48, UR4, URZ, UP0 ;  /* 0x000000ff04307287 */ /* 0x000fe40008000000 */
[----:B------:R-:W-:Y:S04]  /*8540*/  USEL UR5, URZ, 0x1, !UP1 ;  /* 0x00000001ff057887 */ /* 0x000fe8000c800000 */
[----:B------:R-:W-:Y:S01]  /*8550*/  ULOP3.LUT UR52, UR52, UR5, URZ, 0x3c, !UPT ;  /* 0x0000000534347292 */ /* 0x000fe2000f8e3cff */
[----:B------:R-:W-:Y:S11]  /*8560*/  @P0 BRA `(.L_x_130) ;  /* 0x0000000000040947 */ /* 0x000ff60003800000 */
[----:B------:R-:W-:Y:S04]  /*8570*/  DEPBAR.LE SB0, 0x1 ;  /* 0x000080400000791a */ /* 0x000fe80000000000 */
.L_x_130:
[----:B------:R-:W-:Y:S05]  /*8580*/  BSYNC.RECONVERGENT B0 ;  /* 0x0000000000007941 */ /* 0x000fea0003800200 */
.L_x_129:
[----:B------:R-:W-:Y:S01]  /*8590*/  BAR.SYNC.DEFER_BLOCKING 0x1, 0x80 ;  /* 0x0042000000007b1d */ /* 0x000fe20000010000 */
[----:B------:R-:W-:Y:S01]  /*85a0*/  UISETP.NE.AND UP0, UPT, UR51, -0x2, UPT ;  /* 0xfffffffe3300788c */ /* 0x000fe2000bf05270 */
[----:B------:R-:W-:Y:S08]  /*85b0*/  IADD3 R0, PT, PT, R22, 0x1, RZ ;  /* 0x0000000116007810 */ /* 0x000ff00007ffe0ff */
[----:B------:R-:W-:Y:S05]  /*85c0*/  BRA.U !UP0, `(.L_x_131) ;  /* 0x0000000108287547 */ /* 0x000fea000b800000 */
[----:B------:R-:W-:Y:S01]  /*85d0*/  ISETP.NE.AND P0, PT, R74, RZ, PT ;  /* 0x000000ff4a00720c */ /* 0x000fe20003f05270 */
[----:B------:R-:W-:Y:S01]  /*85e0*/  IMAD.U32 R3, RZ, RZ, UR50 ;  /* 0x00000032ff037e24 */ /* 0x000fe2000f8e00ff */
[----:B------:R-:W-:Y:S01]  /*85f0*/  UIADD3 UR4, UPT, UPT, UR50, 0x1, URZ ;  /* 0x0000000132047890 */ /* 0x000fe2000fffe0ff */
[----:B------:R-:W-:Y:S03]  /*8600*/  IMAD.U32 R2, RZ, RZ, UR61 ;  /* 0x0000003dff027e24 */ /* 0x000fe6000f8e00ff */
[----:B------:R-:W-:Y:S04]  /*8610*/  UISETP.NE.AND UP0, UPT, UR4, 0x3, UPT ;  /* 0x000000030400788c */ /* 0x000fe8000bf05270 */
[----:B------:R-:W-:Y:S03]  /*8620*/  USEL UR50, UR4, URZ, UP0 ;  /* 0x000000ff04327287 */ /* 0x000fe60008000000 */
[----:B------:R-:W-:Y:S05]  /*8630*/  @P0 LEA R3, R3, UR49, 0x3 ;  /* 0x0000003103030c11 */ /* 0x000fea000f8e18ff */
[----:B------:R-:W-:Y:S05]  /*8640*/  @P0 VIADD R3, R3, 0x58 ;  /* 0x0000005803030836 */ /* 0x000fea0000000000 */
[----:B------:R-:W-:Y:S04]  /*8650*/  @P0 PRMT R2, R2, 0x654, R3 ;  /* 0x0000065402020816 */ /* 0x000fe80000000003 */
[----:B------:R2:W-:Y:S03]  /*8660*/  @P0 SYNCS.ARRIVE.TRANS64.RED.A1T0 RZ, [R2+URZ], RZ ;  /* 0x000000ff02ff09a7 */ /* 0x0005e600081004ff */
.L_x_131:
[----:B------:R-:W-:Y:S01]  /*8670*/  R2UR UR6, R73 ;  /* 0x00000000490672ca */ /* 0x000fe200000e0000 */
[----:B------:R-:W-:Y:S01]  /*8680*/  UIADD3 UR51, UPT, UPT, UR51, 0x2, URZ ;  /* 0x0000000233337890 */ /* 0x000fe2000fffe0ff */
[----:B------:R-:W-:Y:S01]  /*8690*/  R2UR UR5, R58 ;  /* 0x000000003a0572ca */ /* 0x000fe200000e0000 */
[----:B------:R-:W-:Y:S01]  /*86a0*/  UMOV UR60, UR63 ;  /* 0x0000003f003c7c82 */ /* 0x000fe20008000000 */
[----:B------:R-:W-:Y:S02]  /*86b0*/  R2UR UR4, R59 ;  /* 0x000000003b0472ca */ /* 0x000fe400000e0000 */
[----:B------:R-:W-:Y:S02]  /*86c0*/  ISETP.NE.AND P0, PT, R62, 0x2, PT ;  /* 0x000000023e00780c */ /* 0x000fe40003f05270 */
[----:B------:R-:W-:Y:S02]  /*86d0*/  ISETP.NE.AND P1, PT, R0, 0x4, PT ;  /* 0x000000040000780c */ /* 0x000fe40003f25270 */
[----:B--2---:R-:W-:Y:S02]  /*86e0*/  SEL R2, RZ, 0x1, P0 ;  /* 0x00000001ff027807 */ /* 0x004fe40000000000 */
[----:B------:R-:W-:Y:S01]  /*86f0*/  SEL R3, RZ, 0x1, P1 ;  /* 0x00000001ff037807 */ /* 0x000fe20000800000 */
[----:B------:R-:W-:Y:S01]  /*8700*/  UISETP.NE.AND UP0, UPT, UR6, URZ, UPT ;  /* 0x000000ff0600728c */ /* 0x000fe2000bf05270 */
[----:B------:R-:W-:Y:S01]  /*8710*/  LOP3.LUT R65, R65, R2, RZ, 0x3c, !PT ;  /* 0x0000000241417212 */ /* 0x000fe200078e3cff */
[----:B------:R-:W-:Y:S01]  /*8720*/  UIADD3 UR21, UPT, UPT, UR36, UR5, URZ ;  /* 0x0000000524157290 */ /* 0x000fe2000fffe0ff */
[----:B------:R-:W-:Y:S01]  /*8730*/  LOP3.LUT R66, R66, R3, RZ, 0x3c, !PT ;  /* 0x0000000342427212 */ /* 0x000fe200078e3cff */
[----:B------:R-:W-:Y:S01]  /*8740*/  UIADD3 UR20, UPT, UPT, UR37, UR4, URZ ;  /* 0x0000000425147290 */ /* 0x000fe2000fffe0ff */
[----:B------:R-:W-:Y:S02]  /*8750*/  SEL R62, R62, RZ, P0 ;  /* 0x000000ff3e3e7207 */ /* 0x000fe40000000000 */
[----:B------:R-:W-:Y:S02]  /*8760*/  SEL R22, R0, RZ, P1 ;  /* 0x000000ff00167207 */ /* 0x000fe40000800000 */
[----:B------:R-:W-:Y:S07]  /*8770*/  BRA.U UP0, `(.L_x_132) ;  /* 0xffffffd900dc7547 */ /* 0x000fee000b83ffff */
[----:B------:R-:W-:-:S13]  /*8780*/  R2UR UR4, R60 ;  /* 0x000000003c0472ca */ /* 0x000fda00000e0000 */
[----:B------:R-:W-:-:S09]  /*8790*/  UISETP.NE.AND UP0, UPT, UR4, URZ, UPT ;  /* 0x000000ff0400728c */ /* 0x000fd2000bf05270 */
[----:B------:R-:W-:Y:S05]  /*87a0*/  BRA.U !UP0, `(.L_x_133) ;  /* 0x0000000108487547 */ /* 0x000fea000b800000 */
[----:B------:R-:W2:Y:S02]  /*87b0*/  LDCU.64 UR4, c[0x0][0x890] ;  /* 0x00011200ff0477ac */ /* 0x000ea40008000a00 */
[----:B--2---:R-:W-:-:S04]  /*87c0*/  UISETP.NE.U32.AND UP0, UPT, UR4, URZ, UPT ;  /* 0x000000ff0400728c */ /* 0x004fc8000bf05070 */
[----:B------:R-:W-:-:S09]  /*87d0*/  UISETP.NE.AND.EX UP0, UPT, UR5, URZ, UPT, UP0 ;  /* 0x000000ff0500728c */ /* 0x000fd2000bf05300 */
[----:B------:R-:W-:Y:S05]  /*87e0*/  BRA.U UP0, `(.L_x_134) ;  /* 0x00000001000c7547 */ /* 0x000fea000b800000 */
[----:B------:R-:W-:-:S13]  /*87f0*/  FSETP.NEU.AND P0, PT, R27, RZ, PT ;  /* 0x000000ff1b00720b */ /* 0x000fda0003f0d000 */
[----:B------:R-:W-:Y:S05]  /*8800*/  @!P0 EXIT ;  /* 0x000000000000894d */ /* 0x000fea0003800000 */
[----:B------:R-:W-:Y:S05]  /*8810*/  BRA `(.L_x_133) ;  /* 0x00000000002c7947 */ /* 0x000fea0003800000 */
.L_x_134:
[----:B------:R-:W-:Y:S01]  /*8820*/  ISETP.NE.AND P0, PT, R61, RZ, PT ;  /* 0x000000ff3d00720c */ /* 0x000fe20003f05270 */
[----:B------:R-:W-:-:S12]  /*8830*/  BSSY.RECONVERGENT B0, `(.L_x_133) ;  /* 0x0000009000007945 */ /* 0x000fd80003800200 */
[----:B------:R-:W-:Y:S05]  /*8840*/  @P0 BRA `(.L_x_135) ;  /* 0x0000000000140947 */ /* 0x000fea0003800000 */
[----:B------:R-:W2:Y:S02]  /*8850*/  LDCU.64 UR4, c[0x0][0x888] ;  /* 0x00011100ff0477ac */ /* 0x000ea40008000a00 */
[----:B--2---:R-:W-:-:S04]  /*8860*/  ISETP.NE.U32.AND P0, PT, RZ, UR4, PT ;  /* 0x00000004ff007c0c */ /* 0x004fc8000bf05070 */
[----:B------:R-:W-:-:S13]  /*8870*/  ISETP.NE.AND.EX P0, PT, RZ, UR5, PT, P0 ;  /* 0x00000005ff007c0c */ /* 0x000fda000bf05300 */
[----:B------:R-:W-:Y:S05]  /*8880*/  @!P0 EXIT ;  /* 0x000000000000894d */ /* 0x000fea0003800000 */
[----:B------:R-:W-:Y:S05]  /*8890*/  BRA `(.L_x_136) ;  /* 0x0000000000087947 */ /* 0x000fea0003800000 */
.L_x_135:
[----:B------:R-:W-:-:S13]  /*88a0*/  FSETP.NEU.AND P0, PT, R27, RZ, PT ;  /* 0x000000ff1b00720b */ /* 0x000fda0003f0d000 */
[----:B------:R-:W-:Y:S05]  /*88b0*/  @!P0 EXIT ;  /* 0x000000000000894d */ /* 0x000fea0003800000 */
.L_x_136:
[----:B------:R-:W-:Y:S05]  /*88c0*/  BSYNC.RECONVERGENT B0 ;  /* 0x0000000000007941 */ /* 0x000fea0003800200 */
.L_x_133:
[----:B------:R-:W-:Y:S01]  /*88d0*/  ULEA UR4, UR50, UR49, 0x3 ;  /* 0x0000003132047291 */ /* 0x000fe2000f8e18ff */
[----:B------:R-:W-:-:S04]  /*88e0*/  DEPBAR.LE SB0, 0x0 ;  /* 0x000080000000791a */ /* 0x000fc80000000000 */
[----:B------:R-:W-:-:S04]  /*88f0*/  UIADD3 UR4, UPT, UPT, UR4, 0x58, URZ ;  /* 0x0000005804047890 */ /* 0x000fc8000fffe0ff */
[----:B------:R-:W-:-:S09]  /*8900*/  UPRMT UR4, UR61, 0x654, UR4 ;  /* 0x000006543d047896 */ /* 0x000fd20008000004 */
[----:B------:R-:W-:Y:S01]  /*8910*/  SYNCS.ARRIVE.TRANS64.RED.A1T0 RZ, [UR4], RZ ;  /* 0x000000ffffff79a7 */ /* 0x000fe20008100404 */
[----:B------:R-:W-:Y:S05]  /*8920*/  EXIT ;  /* 0x000000000000794d */ /* 0x000fea0003800000 */
.L_x_24:
[----:B--2---:R2:W3:Y:S02]  /*8930*/  SYNCS.PHASECHK.TRANS64.TRYWAIT P0, [R3+URZ+0xf0], R2 ;  /* 0x0000f002030075a7 */ /* 0x0044e400080011ff */
[----:B---3--:R-:W-:Y:S05]  /*8940*/  @!P0 NANOSLEEP.SYNCS 0x989680 ;  /* 0x009896800000895d */ /* 0x008fea0003900000 */
[----:B------:R-:W3:Y:S02]  /*8950*/  @!P0 SYNCS.PHASECHK.TRANS64 P0, [R3+URZ+0xf0], R2 ;  /* 0x0000f002030085a7 */ /* 0x000ee400080010ff */
[----:B---3--:R-:W-:Y:S05]  /*8960*/  @!P0 BRA `(.L_x_24) ;  /* 0xfffffffc00f08947 */ /* 0x008fea000383ffff */
[----:B------:R-:W-:Y:S05]  /*8970*/  BRA `(.L_x_137) ;  /* 0xffffff9000447947 */ /* 0x000fea000383ffff */
.L_x_27:
[----:B-1----:R-:W-:-:S07]  /*8980*/  MOV R0, UR7 ;  /* 0x0000000700007c02 */ /* 0x002fce0008000f00 */
.L_x_138:
[----:B-1----:R1:W2:Y:S02]  /*8990*/  SYNCS.PHASECHK.TRANS64.TRYWAIT P0, [R0+URZ+0x20], R3 ;  /* 0x00002003000075a7 */ /* 0x0022a400080011ff */
[----:B--2---:R-:W-:Y:S05]  /*89a0*/  @!P0 NANOSLEEP.SYNCS 0x989680 ;  /* 0x009896800000895d */ /* 0x004fea0003900000 */
[----:B------:R-:W2:Y:S02]  /*89b0*/  @!P0 SYNCS.PHASECHK.TRANS64 P0, [R0+URZ+0x20], R3 ;  /* 0x00002003000085a7 */ /* 0x000ea400080010ff */
[----:B--2---:R-:W-:Y:S05]  /*89c0*/  @!P0 BRA `(.L_x_138) ;  /* 0xfffffffc00f08947 */ /* 0x004fea000383ffff */
[----:B------:R-:W-:Y:S05]  /*89d0*/  BRA `(.L_x_26) ;  /* 0xffffff90009c7947 */ /* 0x000fea000383ffff */
.L_x_36:
[----:B-1----:R-:W-:-:S07]  /*89e0*/  MOV R0, UR7 ;  /* 0x0000000700007c02 */ /* 0x002fce0008000f00 */
.L_x_139:
[----:B-1----:R1:W2:Y:S02]  /*89f0*/  SYNCS.PHASECHK.TRANS64.TRYWAIT P0, [R0+URZ+0x20], R3 ;  /* 0x00002003000075a7 */ /* 0x0022a400080011ff */
[----:B--2---:R-:W-:Y:S05]  /*8a00*/  @!P0 NANOSLEEP.SYNCS 0x989680 ;  /* 0x009896800000895d */ /* 0x004fea0003900000 */
[----:B------:R-:W2:Y:S02]  /*8a10*/  @!P0 SYNCS.PHASECHK.TRANS64 P0, [R0+URZ+0x20], R3 ;  /* 0x00002003000085a7 */ /* 0x000ea400080010ff */
[----:B--2---:R-:W-:Y:S05]  /*8a20*/  @!P0 BRA `(.L_x_139) ;  /* 0xfffffffc00f08947 */ /* 0x004fea000383ffff */
[----:B------:R-:W-:Y:S05]  /*8a30*/  BRA `(.L_x_35) ;  /* 0xffffff9400f87947 */ /* 0x000fea000383ffff */
.L_x_43:
[----:B-1----:R1:W4:Y:S02]  /*8a40*/  SYNCS.PHASECHK.TRANS64.TRYWAIT P0, [R3+URZ+0x80], R0 ;  /* 0x00008000030075a7 */ /* 0x00232400080011ff */
[----:B----4-:R-:W-:Y:S05]  /*8a50*/  @!P0 NANOSLEEP.SYNCS 0x989680 ;  /* 0x009896800000895d */ /* 0x010fea0003900000 */
[----:B------:R-:W4:Y:S02]  /*8a60*/  @!P0 SYNCS.PHASECHK.TRANS64 P0, [R3+URZ+0x80], R0 ;  /* 0x00008000030085a7 */ /* 0x000f2400080010ff */
[----:B----4-:R-:W-:Y:S05]  /*8a70*/  @!P0 BRA `(.L_x_43) ;  /* 0xfffffffc00f08947 */ /* 0x010fea000383ffff */
[----:B------:R-:W-:Y:S05]  /*8a80*/  BRA `(.L_x_140) ;  /* 0xffffff9c00347947 */ /* 0x000fea000383ffff */
.L_x_47:
[----:B-1----:R-:W-:-:S07]  /*8a90*/  MOV R0, UR4 ;  /* 0x0000000400007c02 */ /* 0x002fce0008000f00 */
.L_x_141:
[----:B-1----:R1:W2:Y:S02]  /*8aa0*/  SYNCS.PHASECHK.TRANS64.TRYWAIT P0, [R0+URZ], R3 ;  /* 0x00000003000075a7 */ /* 0x0022a400080011ff */
[----:B--2---:R-:W-:Y:S05]  /*8ab0*/  @!P0 NANOSLEEP.SYNCS 0x989680 ;  /* 0x009896800000895d */ /* 0x004fea0003900000 */
[----:B------:R-:W2:Y:S02]  /*8ac0*/  @!P0 SYNCS.PHASECHK.TRANS64 P0, [R0+URZ], R3 ;  /* 0x00000003000085a7 */ /* 0x000ea400080010ff */
[----:B--2---:R-:W-:Y:S05]  /*8ad0*/  @!P0 BRA `(.L_x_141) ;  /* 0xfffffffc00f08947 */ /* 0x004fea000383ffff */
[----:B------:R-:W-:Y:S05]  /*8ae0*/  BRA `(.L_x_142) ;  /* 0xffffffa000e07947 */ /* 0x000fea000383ffff */
.L_x_48:
[----:B------:R-:W-:-:S07]  /*8af0*/  MOV R0, UR5 ;  /* 0x0000000500007c02 */ /* 0x000fce0008000f00 */
.L_x_143:
[----:B-1----:R1:W2:Y:S02]  /*8b00*/  SYNCS.PHASECHK.TRANS64.TRYWAIT P0, [R0+URZ], R3 ;  /* 0x00000003000075a7 */ /* 0x0022a400080011ff */
[----:B--2---:R-:W-:Y:S05]  /*8b10*/  @!P0 NANOSLEEP.SYNCS 0x989680 ;  /* 0x009896800000895d */ /* 0x004fea0003900000 */
[----:B------:R-:W2:Y:S02]  /*8b20*/  @!P0 SYNCS.PHASECHK.TRANS64 P0, [R0+URZ], R3 ;  /* 0x00000003000085a7 */ /* 0x000ea400080010ff */
[----:B--2---:R-:W-:Y:S05]  /*8b30*/  @!P0 BRA `(.L_x_143) ;  /* 0xfffffffc00f08947 */ /* 0x004fea000383ffff */
[----:B------:R-:W-:Y:S05]  /*8b40*/  BRA `(.L_x_144) ;  /* 0xffffffa000ec7947 */ /* 0x000fea000383ffff */
.L_x_49:
[----:B------:R-:W-:-:S07]  /*8b50*/  MOV R0, UR5 ;  /* 0x0000000500007c02 */ /* 0x000fce0008000f00 */
.L_x_145:
[----:B-1----:R1:W2:Y:S02]  /*8b60*/  SYNCS.PHASECHK.TRANS64.TRYWAIT P0, [R0+URZ], R3 ;  /* 0x00000003000075a7 */ /* 0x0022a400080011ff */
[----:B--2---:R-:W-:Y:S05]  /*8b70*/  @!P0 NANOSLEEP.SYNCS 0x989680 ;  /* 0x009896800000895d */ /* 0x004fea0003900000 */
[----:B------:R-:W2:Y:S02]  /*8b80*/  @!P0 SYNCS.PHASECHK.TRANS64 P0, [R0+URZ], R3 ;  /* 0x00000003000085a7 */ /* 0x000ea400080010ff */
[----:B--2---:R-:W-:Y:S05]  /*8b90*/  @!P0 BRA `(.L_x_145) ;  /* 0xfffffffc00f08947 */ /* 0x004fea000383ffff */
[----:B------:R-:W-:Y:S05]  /*8ba0*/  BRA `(.L_x_146) ;  /* 0xffffffa000f87947 */ /* 0x000fea000383ffff */
.L_x_52:
[----:B-1----:R1:W2:Y:S02]  /*8bb0*/  SYNCS.PHASECHK.TRANS64.TRYWAIT P0, [R0+URZ+0xe0], R9 ;  /* 0x0000e009000075a7 */ /* 0x0022a400080011ff */
[----:B--2---:R-:W-:Y:S05]  /*8bc0*/  @!P0 NANOSLEEP.SYNCS 0x989680 ;  /* 0x009896800000895d */ /* 0x004fea0003900000 */
[----:B------:R-:W2:Y:S02]  /*8bd0*/  @!P0 SYNCS.PHASECHK.TRANS64 P0, [R0+URZ+0xe0], R9 ;  /* 0x0000e009000085a7 */ /* 0x000ea400080010ff */
[----:B--2---:R-:W-:Y:S05]  /*8be0*/  @!P0 BRA `(.L_x_52) ;  /* 0xfffffffc00f08947 */ /* 0x004fea000383ffff */
[----:B------:R-:W-:Y:S05]  /*8bf0*/  BRA `(.L_x_147) ;  /* 0xffffffa400587947 */ /* 0x000fea000383ffff */
.L_x_53:
[----:B------:R-:W-:-:S07]  /*8c00*/  MOV R0, UR4 ;  /* 0x0000000400007c02 */ /* 0x000fce0008000f00 */
.L_x_148:
[----:B-1----:R1:W2:Y:S02]  /*8c10*/  SYNCS.PHASECHK.TRANS64.TRYWAIT P0, [R0+URZ+0x90], R11 ;  /* 0x0000900b000075a7 */ /* 0x0022a400080011ff */
[----:B--2---:R-:W-:Y:S05]  /*8c20*/  @!P0 NANOSLEEP.SYNCS 0x989680 ;  /* 0x009896800000895d */ /* 0x004fea0003900000 */
[----:B------:R-:W2:Y:S02]  /*8c30*/  @!P0 SYNCS.PHASECHK.TRANS64 P0, [R0+URZ+0x90], R11 ;  /* 0x0000900b000085a7 */ /* 0x000ea400080010ff */
[----:B--2---:R-:W-:Y:S05]  /*8c40*/  @!P0 BRA `(.L_x_148) ;  /* 0xfffffffc00f08947 */ /* 0x004fea000383ffff */
[----:B------:R-:W-:Y:S05]  /*8c50*/  BRA `(.L_x_149) ;  /* 0xffffffa400687947 */ /* 0x000fea000383ffff */
.L_x_54:
[----:B-1----:R1:W2:Y:S02]  /*8c60*/  SYNCS.PHASECHK.TRANS64.TRYWAIT P1, [R0+URZ+0x80], R9 ;  /* 0x00008009000075a7 */ /* 0x0022a400080211ff */
[----:B--2---:R-:W-:Y:S05]  /*8c70*/  @!P1 NANOSLEEP.SYNCS 0x989680 ;  /* 0x009896800000995d */ /* 0x004fea0003900000 */
[----:B------:R-:W2:Y:S02]  /*8c80*/  @!P1 SYNCS.PHASECHK.TRANS64 P1, [R0+URZ+0x80], R9 ;  /* 0x00008009000095a7 */ /* 0x000ea400080210ff */
[----:B--2---:R-:W-:Y:S05]  /*8c90*/  @!P1 BRA `(.L_x_54) ;  /* 0xfffffffc00f09947 */ /* 0x004fea000383ffff */
[----:B------:R-:W-:Y:S05]  /*8ca0*/  BRA `(.L_x_150) ;  /* 0xffffffa400987947 */ /* 0x000fea000383ffff */
.L_x_57:
[----:B------:R-:W-:-:S07]  /*8cb0*/  MOV R0, UR4 ;  /* 0x0000000400007c02 */ /* 0x000fce0008000f00 */
.L_x_151:
[----:B-1----:R1:W2:Y:S02]  /*8cc0*/  SYNCS.PHASECHK.TRANS64.TRYWAIT P0, [R0+URZ+0x90], R3 ;  /* 0x00009003000075a7 */ /* 0x0022a400080011ff */
[----:B--2---:R-:W-:Y:S05]  /*8cd0*/  @!P0 NANOSLEEP.SYNCS 0x989680 ;  /* 0x009896800000895d */ /* 0x004fea0003900000 */
[----:B------:R-:W2:Y:S02]  /*8ce0*/  @!P0 SYNCS.PHASECHK.TRANS64 P0, [R0+URZ+0x90], R3 ;  /* 0x00009003000085a7 */ /* 0x000ea400080010ff */
[----:B--2---:R-:W-:Y:S05]  /*8cf0*/  @!P0 BRA `(.L_x_151) ;  /* 0xfffffffc00f08947 */ /* 0x004fea000383ffff */
[----:B------:R-:W-:Y:S05]  /*8d00*/  BRA `(.L_x_56) ;  /* 0xffffffa400ec7947 */ /* 0x000fea000383ffff */
.L_x_66:
[----:B-1----:R-:W-:-:S04]  /*8d10*/  MOV R7, UR5 ;  /* 0x0000000500077c02 */ /* 0x002fc80008000f00 */
[----:B------:R1:W2:Y:S03]  /*8d20*/  SYNCS.PHASECHK.TRANS64.TRYWAIT P0, [R7+URZ+0x8], R8 ;  /* 0x00000808070075a7 */ /* 0x0002a600080011ff */
[----:B--2---:R-:W-:Y:S05]  /*8d30*/  @!P0 NANOSLEEP.SYNCS 0x989680 ;  /* 0x009896800000895d */ /* 0x004fea0003900000 */
[----:B------:R-:W2:Y:S02]  /*8d40*/  @!P0 SYNCS.PHASECHK.TRANS64 P0, [R7+URZ+0x8], R8 ;  /* 0x00000808070085a7 */ /* 0x000ea400080010ff */
[----:B--2---:R-:W-:Y:S05]  /*8d50*/  @!P0 BRA `(.L_x_66) ;  /* 0xfffffffc00ec8947 */ /* 0x004fea000383ffff */
[----:B------:R-:W-:Y:S05]  /*8d60*/  BRA `(.L_x_65) ;  /* 0xffffffa800a87947 */ /* 0x000fea000383ffff */
.L_x_68:
[----:B------:R-:W-:Y:S01]  /*8d70*/  BSSY B0, `(.L_x_152) ;  /* 0x0000006000007945 */ /* 0x000fe20003800000 */
[----:B------:R-:W-:-:S07]  /*8d80*/  MOV R15, 0xffffffff ;  /* 0xffffffff000f7802 */ /* 0x000fce0000000f00 */
[----:B-1---5:R-:W-:Y:S05]  /*8d90*/  WARPSYNC.COLLECTIVE R15, `(.L_x_153) ;  /* 0x000000000f0c7348 */ /* 0x022fea0003c00000 */
[----:B------:R-:W-:Y:S02]  /*8da0*/  ELECT P6, UR79, PT ;  /* 0x00000000004f782f */ /* 0x000fe400038c0000 */
[----:B------:R-:W-:Y:S01]  /*8db0*/  MOV R14, UR79 ;  /* 0x0000004f000e7c02 */ /* 0x000fe20008000f00 */
[----:B-1---5:R-:W-:Y:S10]  /*8dc0*/  ENDCOLLECTIVE ;  /* 0x000000000000791b */ /* 0x022ff40003800000 */
.L_x_153:
[----:B------:R-:W-:Y:S05]  /*8dd0*/  BSYNC B0 ;  /* 0x0000000000007941 */ /* 0x000fea0003800000 */
.L_x_152:
[----:B------:R-:W-:Y:S01]  /*8de0*/  PLOP3.LUT P0, PT, P6, PT, PT, 0x80, 0x8 ;  /* 0x000000000008781c */ /* 0x000fe2000370f070 */
[----:B------:R-:W-:-:S12]  /*8df0*/  BRA `(.L_x_154) ;  /* 0xffffffa800d87947 */ /* 0x000fd8000383ffff */
.L_x_70:
[----:B-1----:R-:W-:-:S04]  /*8e00*/  MOV R5, UR5 ;  /* 0x0000000500057c02 */ /* 0x002fc80008000f00 */
[----:B------:R1:W2:Y:S03]  /*8e10*/  SYNCS.PHASECHK.TRANS64.TRYWAIT P0, [R5+URZ+0x8], R6 ;  /* 0x00000806050075a7 */ /* 0x0002a600080011ff */
[----:B--2---:R-:W-:Y:S05]  /*8e20*/  @!P0 NANOSLEEP.SYNCS 0x989680 ;  /* 0x009896800000895d */ /* 0x004fea0003900000 */
[----:B------:R-:W2:Y:S02]  /*8e30*/  @!P0 SYNCS.PHASECHK.TRANS64 P0, [R5+URZ+0x8], R6 ;  /* 0x00000806050085a7 */ /* 0x000ea400080010ff */
[----:B--2---:R-:W-:Y:S05]  /*8e40*/  @!P0 BRA `(.L_x_70) ;  /* 0xfffffffc00ec8947 */ /* 0x004fea000383ffff */
[----:B------:R-:W-:Y:S05]  /*8e50*/  BRA `(.L_x_69) ;  /* 0xffffffa800dc7947 */ /* 0x000fea000383ffff */
.L_x_71:
[----:B-1----:R1:W2:Y:S02]  /*8e60*/  SYNCS.PHASECHK.TRANS64.TRYWAIT P0, [R3+URZ+0x80], R4 ;  /* 0x00008004030075a7 */ /* 0x0022a400080011ff */
[----:B--2---:R-:W-:Y:S05]  /*8e70*/  @!P0 NANOSLEEP.SYNCS 0x989680 ;  /* 0x009896800000895d */ /* 0x004fea0003900000 */
[----:B------:R-:W2:Y:S02]  /*8e80*/  @!P0 SYNCS.PHASECHK.TRANS64 P0, [R3+URZ+0x80], R4 ;  /* 0x00008004030085a7 */ /* 0x000ea400080010ff */
[----:B--2---:R-:W-:Y:S05]  /*8e90*/  @!P0 BRA `(.L_x_71) ;  /* 0xfffffffc00f08947 */ /* 0x004fea000383ffff */
[----:B------:R-:W-:Y:S05]  /*8ea0*/  BRA `(.L_x_155) ;  /* 0xffffffac00ec7947 */ /* 0x000fea000383ffff */
.L_x_73:
[----:B------:R-:W-:-:S13]  /*8eb0*/  R2UR UR4, R4 ;  /* 0x00000000040472ca */ /* 0x000fda00000e0000 */
[----:B------:R-:W-:-:S07]  /*8ec0*/  MOV R3, UR4 ;  /* 0x0000000400037c02 */ /* 0x000fce0008000f00 */
.L_x_156:
[----:B-1----:R1:W2:Y:S02]  /*8ed0*/  SYNCS.PHASECHK.TRANS64.TRYWAIT P0, [R3+URZ+0xc0], R6 ;  /* 0x0000c006030075a7 */ /* 0x0022a400080011ff */
[----:B--2---:R-:W-:Y:S05]  /*8ee0*/  @!P0 NANOSLEEP.SYNCS 0x989680 ;  /* 0x009896800000895d */ /* 0x004fea0003900000 */
[----:B------:R-:W2:Y:S02]  /*8ef0*/  @!P0 SYNCS.PHASECHK.TRANS64 P0, [R3+URZ+0xc0], R6 ;  /* 0x0000c006030085a7 */ /* 0x000ea400080010ff */
[----:B--2---:R-:W-:Y:S05]  /*8f00*/  @!P0 BRA `(.L_x_156) ;  /* 0xfffffffc00f08947 */ /* 0x004fea000383ffff */
[----:B------:R-:W-:Y:S05]  /*8f10*/  BRA `(.L_x_157) ;  /* 0xffffffb000407947 */ /* 0x000fea000383ffff */
.L_x_76:
[----:B------:R-:W-:Y:S07]  /*8f20*/  MOV R3, UR5 ;  /* 0x0000000500037c02 */ /* 0x000fee0008000f00 */
.L_x_158:
[----:B-1----:R1:W2:Y:S02]  /*8f30*/  SYNCS.PHASECHK.TRANS64.TRYWAIT P0, [R3+URZ], R6 ;  /* 0x00000006030075a7 */ /* 0x0022a400080011ff */
[----:B--2---:R-:W-:Y:S05]  /*8f40*/  @!P0 NANOSLEEP.SYNCS 0x989680 ;  /* 0x009896800000895d */ /* 0x004fea0003900000 */
[----:B------:R-:W2:Y:S02]  /*8f50*/  @!P0 SYNCS.PHASECHK.TRANS64 P0, [R3+URZ], R6 ;  /* 0x00000006030085a7 */ /* 0x000ea400080010ff */
[----:B--2---:R-:W-:Y:S05]  /*8f60*/  @!P0 BRA `(.L_x_158) ;  /* 0xfffffffc00f08947 */ /* 0x004fea000383ffff */
[----:B------:R-:W-:Y:S05]  /*8f70*/  BRA `(.L_x_75) ;  /* 0xffffffb000587947 */ /* 0x000fea000383ffff */
.L_x_80:
[----:B--2---:R-:W-:-:S07]  /*8f80*/  MOV R2, UR4 ;  /* 0x0000000400027c02 */ /* 0x004fce0008000f00 */
.L_x_159:
[----:B-1----:R1:W2:Y:S02]  /*8f90*/  SYNCS.PHASECHK.TRANS64.TRYWAIT P0, [R2+URZ], R3 ;  /* 0x00000003020075a7 */ /* 0x0022a400080011ff */
[----:B--2---:R-:W-:Y:S05]  /*8fa0*/  @!P0 NANOSLEEP.SYNCS 0x989680 ;  /* 0x009896800000895d */ /* 0x004fea0003900000 */
[----:B------:R-:W2:Y:S02]  /*8fb0*/  @!P0 SYNCS.PHASECHK.TRANS64 P0, [R2+URZ], R3 ;  /* 0x00000003020085a7 */ /* 0x000ea400080010ff */
[----:B--2---:R-:W-:Y:S05]  /*8fc0*/  @!P0 BRA `(.L_x_159) ;  /* 0xfffffffc00f08947 */ /* 0x004fea000383ffff */
[----:B------:R-:W-:Y:S05]  /*8fd0*/  BRA `(.L_x_160) ;  /* 0xffffffb800707947 */ /* 0x000fea000383ffff */
.L_x_81:
[----:B--2---:R-:W-:-:S07]  /*8fe0*/  MOV R2, UR5 ;  /* 0x0000000500027c02 */ /* 0x004fce0008000f00 */
.L_x_161:
[----:B-1----:R1:W2:Y:S02]  /*8ff0*/  SYNCS.PHASECHK.TRANS64.TRYWAIT P0, [R2+URZ], R5 ;  /* 0x00000005020075a7 */ /* 0x0022a400080011ff */
[----:B--2---:R-:W-:Y:S05]  /*9000*/  @!P0 NANOSLEEP.SYNCS 0x989680 ;  /* 0x009896800000895d */ /* 0x004fea0003900000 */
[----:B------:R-:W2:Y:S02]  /*9010*/  @!P0 SYNCS.PHASECHK.TRANS64 P0, [R2+URZ], R5 ;  /* 0x00000005020085a7 */ /* 0x000ea400080010ff */
[----:B--2---:R-:W-:Y:S05]  /*9020*/  @!P0 BRA `(.L_x_161) ;  /* 0xfffffffc00f08947 */ /* 0x004fea000383ffff */
[----:B------:R-:W-:Y:S05]  /*9030*/  BRA `(.L_x_162) ;  /* 0xffffffb800807947 */ /* 0x000fea000383ffff */
.L_x_82:
[----:B--2---:R-:W-:-:S07]  /*9040*/  MOV R2, UR5 ;  /* 0x0000000500027c02 */ /* 0x004fce0008000f00 */
.L_x_163:
[----:B-1----:R1:W2:Y:S02]  /*9050*/  SYNCS.PHASECHK.TRANS64.TRYWAIT P0, [R2+URZ], R5 ;  /* 0x00000005020075a7 */ /* 0x0022a400080011ff */
[----:B--2---:R-:W-:Y:S05]  /*9060*/  @!P0 NANOSLEEP.SYNCS 0x989680 ;  /* 0x009896800000895d */ /* 0x004fea0003900000 */
[----:B------:R-:W2:Y:S02]  /*9070*/  @!P0 SYNCS.PHASECHK.TRANS64 P0, [R2+URZ], R5 ;  /* 0x00000005020085a7 */ /* 0x000ea400080010ff */
[----:B--2---:R-:W-:Y:S05]  /*9080*/  @!P0 BRA `(.L_x_163) ;  /* 0xfffffffc00f08947 */ /* 0x004fea000383ffff */
[----:B------:R-:W-:Y:S05]  /*9090*/  BRA `(.L_x_164) ;  /* 0xffffffb8008c7947 */ /* 0x000fea000383ffff */
.L_x_85:
[----:B------:R-:W-:-:S07]  /*90a0*/  MOV R2, UR62 ;  /* 0x0000003e00027c02 */ /* 0x000fce0008000f00 */
.L_x_165:
[----:B-1----:R1:W2:Y:S02]  /*90b0*/  SYNCS.PHASECHK.TRANS64.TRYWAIT P1, [R2+URZ+0x100], R3 ;  /* 0x00010003020075a7 */ /* 0x0022a400080211ff */
[----:B--2---:R-:W-:Y:S05]  /*90c0*/  @!P1 NANOSLEEP.SYNCS 0x989680 ;  /* 0x009896800000995d */ /* 0x004fea0003900000 */
[----:B------:R-:W2:Y:S02]  /*90d0*/  @!P1 SYNCS.PHASECHK.TRANS64 P1, [R2+URZ+0x100], R3 ;  /* 0x00010003020095a7 */ /* 0x000ea400080210ff */
[----:B--2---:R-:W-:Y:S05]  /*90e0*/  @!P1 BRA `(.L_x_165) ;  /* 0xfffffffc00f09947 */ /* 0x004fea000383ffff */
[----:B------:R-:W-:Y:S05]  /*90f0*/  BRA `(.L_x_166) ;  /* 0xffffffb800dc7947 */ /* 0x000fea000383ffff */
.L_x_90:
[----:B---3--:R3:W1:Y:S02]  /*9100*/  SYNCS.PHASECHK.TRANS64.TRYWAIT P0, [R12+URZ+0x80], R9 ;  /* 0x000080090c0075a7 */ /* 0x00866400080011ff */
[----:B-1----:R-:W-:Y:S05]  /*9110*/  @!P0 NANOSLEEP.SYNCS 0x989680 ;  /* 0x009896800000895d */ /* 0x002fea0003900000 */
[----:B------:R-:W1:Y:S02]  /*9120*/  @!P0 SYNCS.PHASECHK.TRANS64 P0, [R12+URZ+0x80], R9 ;  /* 0x000080090c0085a7 */ /* 0x000e6400080010ff */
[----:B-1----:R-:W-:Y:S05]  /*9130*/  @!P0 BRA `(.L_x_90) ;  /* 0xfffffffc00f08947 */ /* 0x002fea000383ffff */
[----:B------:R-:W-:Y:S05]  /*9140*/  BRA `(.L_x_167) ;  /* 0xffffffbc00fc7947 */ /* 0x000fea000383ffff */
.L_x_93:
[----:B------:R-:W-:Y:S07]  /*9150*/  MOV R0, UR29 ;  /* 0x0000001d00007c02 */ /* 0x000fee0008000f00 */
.L_x_168:
[----:B-1----:R1:W2:Y:S02]  /*9160*/  SYNCS.PHASECHK.TRANS64.TRYWAIT P2, [R0+URZ+0x78], R9 ;  /* 0x00007809000075a7 */ /* 0x0022a400080411ff */
[----:B--2---:R-:W-:Y:S05]  /*9170*/  @!P2 NANOSLEEP.SYNCS 0x989680 ;  /* 0x009896800000a95d */ /* 0x004fea0003900000 */
[----:B------:R-:W2:Y:S02]  /*9180*/  @!P2 SYNCS.PHASECHK.TRANS64 P2, [R0+URZ+0x78], R9 ;  /* 0x000078090000a5a7 */ /* 0x000ea400080410ff */
[----:B--2---:R-:W-:Y:S05]  /*9190*/  @!P2 BRA `(.L_x_168) ;  /* 0xfffffffc00f0a947 */ /* 0x004fea000383ffff */
[----:B------:R-:W-:Y:S05]  /*91a0*/  BRA `(.L_x_92) ;  /* 0xffffffc400607947 */ /* 0x000fea000383ffff */
.L_x_96:
[----:B------:R-:W-:Y:S07]  /*91b0*/  MOV R0, UR4 ;  /* 0x0000000400007c02 */ /* 0x000fee0008000f00 */
.L_x_169:
[----:B-1----:R1:W2:Y:S02]  /*91c0*/  SYNCS.PHASECHK.TRANS64.TRYWAIT P0, [R0+URZ+0x58], R9 ;  /* 0x00005809000075a7 */ /* 0x0022a400080011ff */
[----:B--2---:R-:W-:Y:S05]  /*91d0*/  @!P0 NANOSLEEP.SYNCS 0x989680 ;  /* 0x009896800000895d */ /* 0x004fea0003900000 */
[----:B------:R-:W2:Y:S02]  /*91e0*/  @!P0 SYNCS.PHASECHK.TRANS64 P0, [R0+URZ+0x58], R9 ;  /* 0x00005809000085a7 */ /* 0x000ea400080010ff */
[----:B--2---:R-:W-:Y:S05]  /*91f0*/  @!P0 BRA `(.L_x_169) ;  /* 0xfffffffc00f08947 */ /* 0x004fea000383ffff */
[----:B------:R-:W-:Y:S05]  /*9200*/  BRA `(.L_x_170) ;  /* 0xffffffc400c07947 */ /* 0x000fea000383ffff */
.L_x_97:
[----:B------:R-:W-:Y:S07]  /*9210*/  MOV R9, UR5 ;  /* 0x0000000500097c02 */ /* 0x000fee0008000f00 */
.L_x_171:
[----:B-1----:R1:W2:Y:S02]  /*9220*/  SYNCS.PHASECHK.TRANS64.TRYWAIT P0, [R9+URZ+0x58], R6 ;  /* 0x00005806090075a7 */ /* 0x0022a400080011ff */
[----:B--2---:R-:W-:Y:S05]  /*9230*/  @!P0 NANOSLEEP.SYNCS 0x989680 ;  /* 0x009896800000895d */ /* 0x004fea0003900000 */
[----:B------:R-:W2:Y:S02]  /*9240*/  @!P0 SYNCS.PHASECHK.TRANS64 P0, [R9+URZ+0x58], R6 ;  /* 0x00005806090085a7 */ /* 0x000ea400080010ff */
[----:B--2---:R-:W-:Y:S05]  /*9250*/  @!P0 BRA `(.L_x_171) ;  /* 0xfffffffc00f08947 */ /* 0x004fea000383ffff */
[----:B------:R-:W-:Y:S05]  /*9260*/  BRA `(.L_x_172) ;  /* 0xffffffc800387947 */ /* 0x000fea000383ffff */
.L_x_99:
[----:B------:R-:W-:-:S07]  /*9270*/  MOV R0, UR4 ;  /* 0x0000000400007c02 */ /* 0x000fce0008000f00 */
.L_x_173:
[----:B-1----:R1:W2:Y:S02]  /*9280*/  SYNCS.PHASECHK.TRANS64.TRYWAIT P0, [R0+URZ], R3 ;  /* 0x00000003000075a7 */ /* 0x0022a400080011ff */
[----:B--2---:R-:W-:Y:S05]  /*9290*/  @!P0 NANOSLEEP.SYNCS 0x989680 ;  /* 0x009896800000895d */ /* 0x004fea0003900000 */
[----:B------:R-:W2:Y:S02]  /*92a0*/  @!P0 SYNCS.PHASECHK.TRANS64 P0, [R0+URZ], R3 ;  /* 0x00000003000085a7 */ /* 0x000ea400080010ff */
[----:B--2---:R-:W-:Y:S05]  /*92b0*/  @!P0 BRA `(.L_x_173) ;  /* 0xfffffffc00f08947 */ /* 0x004fea000383ffff */
[----:B------:R-:W-:Y:S05]  /*92c0*/  BRA `(.L_x_174) ;  /* 0xffffffc800e87947 */ /* 0x000fea000383ffff */
.L_x_100:
[----:B------:R-:W-:-:S07]  /*92d0*/  MOV R0, UR5 ;  /* 0x0000000500007c02 */ /* 0x000fce0008000f00 */
.L_x_175:
[----:B-1----:R1:W2:Y:S02]  /*92e0*/  SYNCS.PHASECHK.TRANS64.TRYWAIT P0, [R0+URZ], R3 ;  /* 0x00000003000075a7 */ /* 0x0022a400080011ff */
[----:B--2---:R-:W-:Y:S05]  /*92f0*/  @!P0 NANOSLEEP.SYNCS 0x989680 ;  /* 0x009896800000895d */ /* 0x004fea0003900000 */
[----:B------:R-:W2:Y:S02]  /*9300*/  @!P0 SYNCS.PHASECHK.TRANS64 P0, [R0+URZ], R3 ;  /* 0x00000003000085a7 */ /* 0x000ea400080010ff */
[----:B--2---:R-:W-:Y:S05]  /*9310*/  @!P0 BRA `(.L_x_175) ;  /* 0xfffffffc00f08947 */ /* 0x004fea000383ffff */
[----:B------:R-:W-:Y:S05]  /*9320*/  BRA `(.L_x_176) ;  /* 0xffffffc800f47947 */ /* 0x000fea000383ffff */
.L_x_102:
[----:B-1----:R1:W2:Y:S02]  /*9330*/  SYNCS.PHASECHK.TRANS64.TRYWAIT P0, [R3+URZ+0x80], R0 ;  /* 0x00008000030075a7 */ /* 0x0022a400080011ff */
[----:B--2---:R-:W-:Y:S05]  /*9340*/  @!P0 NANOSLEEP.SYNCS 0x989680 ;  /* 0x009896800000895d */ /* 0x004fea0003900000 */
[----:B------:R-:W2:Y:S02]  /*9350*/  @!P0 SYNCS.PHASECHK.TRANS64 P0, [R3+URZ+0x80], R0 ;  /* 0x00008000030085a7 */ /* 0x000ea400080010ff */
[----:B--2---:R-:W-:Y:S05]  /*9360*/  @!P0 BRA `(.L_x_102) ;  /* 0xfffffffc00f08947 */ /* 0x004fea000383ffff */
[----:B------:R-:W-:Y:S05]  /*9370*/  BRA `(.L_x_177) ;  /* 0xffffffcc00f07947 */ /* 0x000fea000383ffff */
.L_x_112:
[----:B-1----:R1:W2:Y:S02]  /*9380*/  SYNCS.PHASECHK.TRANS64.TRYWAIT P1, [R0+URZ+0x40], R3 ;  /* 0x00004003000075a7 */ /* 0x0022a400080211ff */
[----:B--2---:R-:W-:Y:S05]  /*9390*/  @!P1 NANOSLEEP.SYNCS 0x989680 ;  /* 0x009896800000995d */ /* 0x004fea0003900000 */
[----:B------:R-:W2:Y:S02]  /*93a0*/  @!P1 SYNCS.PHASECHK.TRANS64 P1, [R0+URZ+0x40], R3 ;  /* 0x00004003000095a7 */ /* 0x000ea400080210ff */
[----:B--2---:R-:W-:Y:S05]  /*93b0*/  @!P1 BRA `(.L_x_112) ;  /* 0xfffffffc00f09947 */ /* 0x004fea000383ffff */
[----:B------:R-:W-:Y:S05]  /*93c0*/  BRA `(.L_x_111) ;  /* 0xffffffdc00887947 */ /* 0x000fea000383ffff */
.L_x_114:
[----:B-1----:R1:W4:Y:S02]  /*93d0*/  SYNCS.PHASECHK.TRANS64.TRYWAIT P0, [R75+URZ+0xa0], R2 ;  /* 0x0000a0024b0075a7 */ /* 0x00232400080011ff */
[----:B----4-:R-:W-:Y:S05]  /*93e0*/  @!P0 NANOSLEEP.SYNCS 0x989680 ;  /* 0x009896800000895d */ /* 0x010fea0003900000 */
[----:B------:R-:W4:Y:S02]  /*93f0*/  @!P0 SYNCS.PHASECHK.TRANS64 P0, [R75+URZ+0xa0], R2 ;  /* 0x0000a0024b0085a7 */ /* 0x000f2400080010ff */
[----:B----4-:R-:W-:Y:S05]  /*9400*/  @!P0 BRA `(.L_x_114) ;  /* 0xfffffffc00f08947 */ /* 0x010fea000383ffff */
[----:B------:R-:W-:Y:S05]  /*9410*/  BRA `(.L_x_113) ;  /* 0xffffffdc00c07947 */ /* 0x000fea000383ffff */
.L_x_125:
[----:B-1----:R1:W3:Y:S02]  /*9420*/  SYNCS.PHASECHK.TRANS64.TRYWAIT P0, [R2+URZ+0x40], R5 ;  /* 0x00004005020075a7 */ /* 0x0022e400080011ff */
[----:B---3--:R-:W-:Y:S05]  /*9430*/  @!P0 NANOSLEEP.SYNCS 0x989680 ;  /* 0x009896800000895d */ /* 0x008fea0003900000 */
[----:B------:R-:W3:Y:S02]  /*9440*/  @!P0 SYNCS.PHASECHK.TRANS64 P0, [R2+URZ+0x40], R5 ;  /* 0x00004005020085a7 */ /* 0x000ee400080010ff */
[----:B---3--:R-:W-:Y:S05]  /*9450*/  @!P0 BRA `(.L_x_125) ;  /* 0xfffffffc00f08947 */ /* 0x008fea000383ffff */
[----:B------:R-:W-:Y:S05]  /*9460*/  BRA `(.L_x_124) ;  /* 0xffffffe800047947 */ /* 0x000fea000383ffff */
        .weak           $__internal_0_$__cuda_sm10x_tcgen05_guardrail_trap_col_being_dealloced_not_returned_by_alloc
        .type           $__internal_0_$__cuda_sm10x_tcgen05_guardrail_trap_col_being_dealloced_not_returned_by_alloc,@function
        .size           $__internal_0_$__cuda_sm10x_tcgen05_guardrail_trap_col_being_dealloced_not_returned_by_alloc,($__internal_1_$__cuda_sm10x_tcgen05_guardrail_trap_phase_invalid_during_alloc - $__internal_0_$__cuda_sm10x_tcgen05_guardrail_trap_col_being_dealloced_not_returned_by_alloc)
$__internal_0_$__cuda_sm10x_tcgen05_guardrail_trap_col_being_dealloced_not_returned_by_alloc:
[----:B------:R-:W-:Y:S05]  /*9470*/  BPT.TRAP 0x1 ;  /* 0x000000040000795c */ /* 0x000fea0000300000 */
[----:B------:R-:W-:-:S04]  /*9480*/  HFMA2 R3, -RZ, RZ, 0, 0 ;  /* 0x00000000ff037431 */ /* 0x000fc800000001ff */
[----:B------:R-:W-:Y:S05]  /*9490*/  RET.REL.NODEC R2 `(_ZN7cutlass13device_kernelINS_4gemm6kernel13GemmUniversalIN4cute5tupleIJiiiiEEENS1_10collective13CollectiveMmaINS1_35MainloopSm100TmaUmmaWarpSpecializedILi4ELi2ELi4ENS5_IJNS4_1CILi2EEESB_NSA_ILi1EEEEEEEENS5_IJNSA_ILi128EEENSA_ILi64EEESF_EEENS_10tfloat32_tENS5_IJlSC_lEEESI_SJ_NS4_8TiledMMAINS4_8MMA_AtomIJNS4_23SM100_MMA_TF32_2x1SM_SSISI_SI_fLi128ELi64ELNS4_4UMMA5MajorE0ELSO_0ELNSN_7ScaleInE0ELSP_0EEEEEENS4_6LayoutINS5_IJSC_SC_SC_EEENS5_IJNSA_ILi0EEESU_SU_EEEEENS5_IJNS4_10UnderscoreESX_SX_EEEEENS4_28SM100_TMA_2SM_LOAD_MULTICASTENS4_14ComposedLayoutINS4_7SwizzleILi3ELi4ELi3EEENS4_18smem_ptr_flag_bitsILi32EEENSS_INS5_IJNSA_ILi8EEENSA_ILi32EEEEEENS5_IJS17_SC_EEEEEEEvNS4_8identityENS4_18SM100_TMA_2SM_LOADES1B_vS1C_EENS_8epilogue10collective18CollectiveEpilogueINS1F_23Sm100TmaWarpSpecializedILi3ELi2ELi16ELb1ELb0EEEJNS5_IJSG_SG_SF_EEENS5_IJNSS_ISG_SC_EENSS_INS5_IJNSA_ILi16EEESB_EEENS5_IJSC_S17_EEEEEEEESI_SJ_SI_SJ_NS1F_6fusion15FusionCallbacksIS1J_NS1R_17LinearCombinationISI_fSI_fLNS_15FloatRoundStyleE2EEES1K_S1Q_JEEENS4_5SM1004TMEM4LOAD26SM100_TMEM_LOAD_32dp32b16xENS4_13SM90_TMA_LOADENS11_INS12_ILi2ELi4ELi3EEES15_NSS_INS5_IJS16_S1M_EEENS5_IJS1M_SC_EEEEEEENS4_39AutoVectorizingCopyWithAssumedAlignmentILi128EEENS4_14SM90_TMA_STOREES26_S28_S28_EEEvvEEEEvNT_6ParamsE) ;  /* 0xffffff6802d87950 */ /* 0x000fea0003c3ffff */
        .weak           $__internal_1_$__cuda_sm10x_tcgen05_guardrail_trap_phase_invalid_during_alloc
        .type           $__internal_1_$__cuda_sm10x_tcgen05_guardrail_trap_phase_invalid_during_alloc,@function
        .size           $__internal_1_$__cuda_sm10x_tcgen05_guardrail_trap_phase_invalid_during_alloc,($__internal_2_$__cuda_sm10x_tcgen05_guardrail_trap_unallocated_columns_being_dealloced - $__internal_1_$__cuda_sm10x_tcgen05_guardrail_trap_phase_invalid_during_alloc)
$__internal_1_$__cuda_sm10x_tcgen05_guardrail_trap_phase_invalid_during_alloc:
[----:B------:R-:W-:Y:S05]  /*94a0*/  BPT.TRAP 0x1 ;  /* 0x000000040000795c */ /* 0x000fea0000300000 */
[----:B------:R-:W-:-:S04]  /*94b0*/  MOV R7, 0x0 ;  /* 0x0000000000077802 */ /* 0x000fc80000000f00 */
[----:B------:R-:W-:Y:S05]  /*94c0*/  RET.REL.NODEC R6 `(_ZN7cutlass13device_kernelINS_4gemm6kernel13GemmUniversalIN4cute5tupleIJiiiiEEENS1_10collective13CollectiveMmaINS1_35MainloopSm100TmaUmmaWarpSpecializedILi4ELi2ELi4ENS5_IJNS4_1CILi2EEESB_NSA_ILi1EEEEEEEENS5_IJNSA_ILi128EEENSA_ILi64EEESF_EEENS_10tfloat32_tENS5_IJlSC_lEEESI_SJ_NS4_8TiledMMAINS4_8MMA_AtomIJNS4_23SM100_MMA_TF32_2x1SM_SSISI_SI_fLi128ELi64ELNS4_4UMMA5MajorE0ELSO_0ELNSN_7ScaleInE0ELSP_0EEEEEENS4_6LayoutINS5_IJSC_SC_SC_EEENS5_IJNSA_ILi0EEESU_SU_EEEEENS5_IJNS4_10UnderscoreESX_SX_EEEEENS4_28SM100_TMA_2SM_LOAD_MULTICASTENS4_14ComposedLayoutINS4_7SwizzleILi3ELi4ELi3EEENS4_18smem_ptr_flag_bitsILi32EEENSS_INS5_IJNSA_ILi8EEENSA_ILi32EEEEEENS5_IJS17_SC_EEEEEEEvNS4_8identityENS4_18SM100_TMA_2SM_LOADES1B_vS1C_EENS_8epilogue10collective18CollectiveEpilogueINS1F_23Sm100TmaWarpSpecializedILi3ELi2ELi16ELb1ELb0EEEJNS5_IJSG_SG_SF_EEENS5_IJNSS_ISG_SC_EENSS_INS5_IJNSA_ILi16EEESB_EEENS5_IJSC_S17_EEEEEEEESI_SJ_SI_SJ_NS1F_6fusion15FusionCallbacksIS1J_NS1R_17LinearCombinationISI_fSI_fLNS_15FloatRoundStyleE2EEES1K_S1Q_JEEENS4_5SM1004TMEM4LOAD26SM100_TMEM_LOAD_32dp32b16xENS4_13SM90_TMA_LOADENS11_INS12_ILi2ELi4ELi3EEES15_NSS_INS5_IJS16_S1M_EEENS5_IJS1M_SC_EEEEEEENS4_39AutoVectorizingCopyWithAssumedAlignmentILi128EEENS4_14SM90_TMA_STOREES26_S28_S28_EEEvvEEEEvNT_6ParamsE) ;  /* 0xffffff6806cc7950 */ /* 0x000fea0003c3ffff */
        .weak           $__internal_2_$__cuda_sm10x_tcgen05_guardrail_trap_unallocated_columns_being_dealloced
        .type           $__internal_2_$__cuda_sm10x_tcgen05_guardrail_trap_unallocated_columns_being_dealloced,@function
        .size           $__internal_2_$__cuda_sm10x_tcgen05_guardrail_trap_unallocated_columns_being_dealloced,(.L_x_179 - $__internal_2_$__cuda_sm10x_tcgen05_guardrail_trap_unallocated_columns_being_dealloced)
$__internal_2_$__cuda_sm10x_tcgen05_guardrail_trap_unallocated_columns_being_dealloced:
[----:B------:R-:W-:Y:S05]  /*94d0*/  BPT.TRAP 0x1 ;  /* 0x000000040000795c */ /* 0x000fea0000300000 */
[----:B------:R-:W-:-:S04]  /*94e0*/  HFMA2 R3, -RZ, RZ, 0, 0 ;  /* 0x00000000ff037431 */ /* 0x000fc800000001ff */
[----:B------:R-:W-:Y:S05]  /*94f0*/  RET.REL.NODEC R2 `(_ZN7cutlass13device_kernelINS_4gemm6kernel13GemmUniversalIN4cute5tupleIJiiiiEEENS1_10collective13CollectiveMmaINS1_35MainloopSm100TmaUmmaWarpSpecializedILi4ELi2ELi4ENS5_IJNS4_1CILi2EEESB_NSA_ILi1EEEEEEEENS5_IJNSA_ILi128EEENSA_ILi64EEESF_EEENS_10tfloat32_tENS5_IJlSC_lEEESI_SJ_NS4_8TiledMMAINS4_8MMA_AtomIJNS4_23SM100_MMA_TF32_2x1SM_SSISI_SI_fLi128ELi64ELNS4_4UMMA5MajorE0ELSO_0ELNSN_7ScaleInE0ELSP_0EEEEEENS4_6LayoutINS5_IJSC_SC_SC_EEENS5_IJNSA_ILi0EEESU_SU_EEEEENS5_IJNS4_10UnderscoreESX_SX_EEEEENS4_28SM100_TMA_2SM_LOAD_MULTICASTENS4_14ComposedLayoutINS4_7SwizzleILi3ELi4ELi3EEENS4_18smem_ptr_flag_bitsILi32EEENSS_INS5_IJNSA_ILi8EEENSA_ILi32EEEEEENS5_IJS17_SC_EEEEEEEvNS4_8identityENS4_18SM100_TMA_2SM_LOADES1B_vS1C_EENS_8epilogue10collective18CollectiveEpilogueINS1F_23Sm100TmaWarpSpecializedILi3ELi2ELi16ELb1ELb0EEEJNS5_IJSG_SG_SF_EEENS5_IJNSS_ISG_SC_EENSS_INS5_IJNSA_ILi16EEESB_EEENS5_IJSC_S17_EEEEEEEESI_SJ_SI_SJ_NS1F_6fusion15FusionCallbacksIS1J_NS1R_17LinearCombinationISI_fSI_fLNS_15FloatRoundStyleE2EEES1K_S1Q_JEEENS4_5SM1004TMEM4LOAD26SM100_TMEM_LOAD_32dp32b16xENS4_13SM90_TMA_LOADENS11_INS12_ILi2ELi4ELi3EEES15_NSS_INS5_IJS16_S1M_EEENS5_IJS1M_SC_EEEEEEENS4_39AutoVectorizingCopyWithAssumedAlignmentILi128EEENS4_14SM90_TMA_STOREES26_S28_S28_EEEvvEEEEvNT_6ParamsE) ;  /* 0xffffff6802c07950 */ /* 0x000fea0003c3ffff */
.L_x_178:
[----:B------:R-:W-:-:S00]  /*9500*/  BRA `(.L_x_178) ;  /* 0xfffffffc00fc7947 */ /* 0x000fc0000383ffff */
[----:B------:R-:W-:-:S00]  /*9510*/  NOP ;  /* 0x0000000000007918 */ /* 0x000fc00000000000 */
        /* <DEDUP_REMOVED lines=14> */
.L_x_179:


//--------------------- .nv.global.init           --------------------------
	.section	.nv.global.init,"aw",@progbits
.nv.global.init:
	.type		$str$27,@object
	.size		$str$27,($str$28 - $str$27)
$str$27:
        /*0000*/ 	.byte	0x28, 0x61, 0x64, 0x64, 0x72, 0x65, 0x73, 0x73, 0x20, 0x26, 0x20, 0x6d, 0x61, 0x73, 0x6b, 0x29
        /*0010*/ 	.byte	0x20, 0x3d, 0x3d, 0x20, 0x30, 0x00
	.type		$str$28,@object
	.size		$str$28,($str$26 - $str$28)
$str$28:
        /*0016*/ 	.byte	0x2f, 0x74, 0x6d, 0x70, 0x2f, 0x63, 0x75, 0x74, 0x6c, 0x61, 0x73, 0x73, 0x5f, 0x73, 0x77, 0x65
        /*0026*/ 	.byte	0x65, 0x70, 0x5f, 0x73, 0x72, 0x63, 0x2f, 0x69, 0x6e, 0x63, 0x6c, 0x75, 0x64, 0x65, 0x2f, 0x63
        /*0036*/ 	.byte	0x75, 0x74, 0x65, 0x2f, 0x70, 0x6f, 0x69, 0x6e, 0x74, 0x65, 0x72, 0x5f, 0x66, 0x6c, 0x61, 0x67
        /*0046*/ 	.byte	0x67, 0x65, 0x64, 0x2e, 0x68, 0x70, 0x70, 0x00
	.type		$str$26,@object
	.size		$str$26,($str$25 - $str$26)
$str$26:
        /*004e*/ 	.byte	0x2f, 0x74, 0x6d, 0x70, 0x2f, 0x63, 0x75, 0x74, 0x6c, 0x61, 0x73, 0x73, 0x5f, 0x73, 0x77, 0x65
        /*005e*/ 	.byte	0x65, 0x70, 0x5f, 0x73, 0x72, 0x63, 0x2f, 0x69, 0x6e, 0x63, 0x6c, 0x75, 0x64, 0x65, 0x2f, 0x63
        /*006e*/ 	.byte	0x75, 0x74, 0x65, 0x2f, 0x61, 0x74, 0x6f, 0x6d, 0x2f, 0x63, 0x6f, 0x70, 0x79, 0x5f, 0x74, 0x72
        /*007e*/ 	.byte	0x61, 0x69, 0x74, 0x73, 0x5f, 0x73, 0x6d, 0x31, 0x30, 0x30, 0x2e, 0x68, 0x70, 0x70, 0x00
	.type		$str$25,@object
	.size		$str$25,(__unnamed_1 - $str$25)
$str$25:
        /*008d*/ 	.byte	0x28, 0x28, 0x75, 0x69, 0x6e, 0x74, 0x33, 0x32, 0x5f, 0x74, 0x28, 0x74, 0x68, 0x72, 0x65, 0x61
        /*009d*/ 	.byte	0x64, 0x49, 0x64, 0x78, 0x2e, 0x78, 0x29, 0x20, 0x2f, 0x20, 0x33, 0x32, 0x29, 0x20, 0x25, 0x20
        /*00ad*/ 	.byte	0x34, 0x29, 0x20, 0x3d, 0x3d, 0x20, 0x28, 0x28, 0x28, 0x74, 0x6d, 0x65, 0x6d, 0x5f, 0x61, 0x64
        /*00bd*/ 	.byte	0x64, 0x72, 0x20, 0x3e, 0x3e, 0x20, 0x31, 0x36, 0x29, 0x20, 0x2f, 0x20, 0x33, 0x32, 0x29, 0x20
        /*00cd*/ 	.byte	0x25, 0x20, 0x34, 0x29, 0x00
	.type		__unnamed_1,@object
	.size		__unnamed_1,(__unnamed_2 - __unnamed_1)
__unnamed_1:
        /*00d2*/ 	.byte	0x61, 0x75, 0x74, 0x6f, 0x20, 0x63, 0x75, 0x74, 0x65, 0x3a, 0x3a, 0x61, 0x73, 0x5f, 0x70, 0x6f
        /* <DEDUP_REMOVED lines=24> */
        /*0262*/ 	.byte	0x43, 0x3c, 0x32, 0x30, 0x34, 0x38, 0x3e, 0x3e, 0x3e, 0x3e, 0x5d, 0x00
	.type		__unnamed_2,@object
	.size		__unnamed_2,(.L_2 - __unnamed_2)
__unnamed_2:
        /* <DEDUP_REMOVED lines=42> */
        /*050e*/ 	.byte	0x3e, 0x5d, 0x00
.L_2:


//--------------------- .nv.shared._ZN7cutlass13device_kernelINS_4gemm6kernel13GemmUniversalIN4cute5tupleIJiiiiEEENS1_10collective13CollectiveMmaINS1_35MainloopSm100TmaUmmaWarpSpecializedILi4ELi2ELi4ENS5_IJNS4_1CILi2EEESB_NSA_ILi1EEEEEEEENS5_IJNSA_ILi128EEENSA_ILi64EEESF_EEENS_10tfloat32_tENS5_IJlSC_lEEESI_SJ_NS4_8TiledMMAINS4_8MMA_AtomIJNS4_23SM100_MMA_TF32_2x1SM_SSISI_SI_fLi128ELi64ELNS4_4UMMA5MajorE0ELSO_0ELNSN_7ScaleInE0ELSP_0EEEEEENS4_6LayoutINS5_IJSC_SC_SC_EEENS5_IJNSA_ILi0EEESU_SU_EEEEENS5_IJNS4_10UnderscoreESX_SX_EEEEENS4_28SM100_TMA_2SM_LOAD_MULTICASTENS4_14ComposedLayoutINS4_7SwizzleILi3ELi4ELi3EEENS4_18smem_ptr_flag_bitsILi32EEENSS_INS5_IJNSA_ILi8EEENSA_ILi32EEEEEENS5_IJS17_SC_EEEEEEEvNS4_8identityENS4_18SM100_TMA_2SM_LOADES1B_vS1C_EENS_8epilogue10collective18CollectiveEpilogueINS1F_23Sm100TmaWarpSpecializedILi3ELi2ELi16ELb1ELb0EEEJNS5_IJSG_SG_SF_EEENS5_IJNSS_ISG_SC_EENSS_INS5_IJNSA_ILi16EEESB_EEENS5_IJSC_S17_EEEEEEEESI_SJ_SI_SJ_NS1F_6fusion15FusionCallbacksIS1J_NS1R_17LinearCombinationISI_fSI_fLNS_15FloatRoundStyleE2EEES1K_S1Q_JEEENS4_5SM1004TMEM4LOAD26SM100_TMEM_LOAD_32dp32b16xENS4_13SM90_TMA_LOADENS11_INS12_ILi2ELi4ELi3EEES15_NSS_INS5_IJS16_S1M_EEENS5_IJS1M_SC_EEEEEEENS4_39AutoVectorizingCopyWithAssumedAlignmentILi128EEENS4_14SM90_TMA_STOREES26_S28_S28_EEEvvEEEEvNT_6ParamsE --------------------------
	.section	.nv.shared._ZN7cutlass13device_kernelINS_4gemm6kernel13GemmUniversalIN4cute5tupleIJiiiiEEENS1_10collective13CollectiveMmaINS1_35MainloopSm100TmaUmmaWarpSpecializedILi4ELi2ELi4ENS5_IJNS4_1CILi2EEESB_NSA_ILi1EEEEEEEENS5_IJNSA_ILi128EEENSA_ILi64EEESF_EEENS_10tfloat32_tENS5_IJlSC_lEEESI_SJ_NS4_8TiledMMAINS4_8MMA_AtomIJNS4_23SM100_MMA_TF32_2x1SM_SSISI_SI_fLi128ELi64ELNS4_4UMMA5MajorE0ELSO_0ELNSN_7ScaleInE0ELSP_0EEEEEENS4_6LayoutINS5_IJSC_SC_SC_EEENS5_IJNSA_ILi0EEESU_SU_EEEEENS5_IJNS4_10UnderscoreESX_SX_EEEEENS4_28SM100_TMA_2SM_LOAD_MULTICASTENS4_14ComposedLayoutINS4_7SwizzleILi3ELi4ELi3EEENS4_18smem_ptr_flag_bitsILi32EEENSS_INS5_IJNSA_ILi8EEENSA_ILi32EEEEEENS5_IJS17_SC_EEEEEEEvNS4_8identityENS4_18SM100_TMA_2SM_LOADES1B_vS1C_EENS_8epilogue10collective18CollectiveEpilogueINS1F_23Sm100TmaWarpSpecializedILi3ELi2ELi16ELb1ELb0EEEJNS5_IJSG_SG_SF_EEENS5_IJNSS_ISG_SC_EENSS_INS5_IJNSA_ILi16EEESB_EEENS5_IJSC_S17_EEEEEEEESI_SJ_SI_SJ_NS1F_6fusion15FusionCallbacksIS1J_NS1R_17LinearCombinationISI_fSI_fLNS_15FloatRoundStyleE2EEES1K_S1Q_JEEENS4_5SM1004TMEM4LOAD26SM100_TMEM_LOAD_32dp32b16xENS4_13SM90_TMA_LOADENS11_INS12_ILi2ELi4ELi3EEES15_NSS_INS5_IJS16_S1M_EEENS5_IJS1M_SC_EEEEEEENS4_39AutoVectorizingCopyWithAssumedAlignmentILi128EEENS4_14SM90_TMA_STOREES26_S28_S28_EEEvvEEEEvNT_6ParamsE,"aw",@nobits
	.sectionflags	@""
	.align	16
	.zero		1024


//--------------------- .nv.shared.reserved.0     --------------------------
	.section	.nv.shared.reserved.0,"aw",@nobits
	.weak		__nv_reservedSMEM_offset_0_alias
	.size		__nv_reservedSMEM_offset_0_alias, 0, 64
	.other		__nv_reservedSMEM_offset_0_alias,@"STO_CUDA_RESERVED_SHARED STV_DEFAULT"
__nv_reservedSMEM_offset_0_alias:
	.zero		0
.nv.shared.reserved.0:
	.zero		64
	.weak		__nv_reservedSMEM_tcgen05_partition
	.type		__nv_reservedSMEM_tcgen05_partition,@object
	.size		__nv_reservedSMEM_tcgen05_partition,(.L_0 - __nv_reservedSMEM_tcgen05_partition)
__nv_reservedSMEM_tcgen05_partition:
	.zero		32
.L_0:


//--------------------- .nv.global                --------------------------
	.section	.nv.global,"aw",@nobits
.nv.global:
	.type		_ZN40_INTERNAL_e50725e4_4_k_cu_e7ff59f6_259184cute1_E,@object
	.size		_ZN40_INTERNAL_e50725e4_4_k_cu_e7ff59f6_259184cute1_E,(_ZN40_INTERNAL_e50725e4_4_k_cu_e7ff59f6_259184cuda3std3__45__cpo6cbeginE - _ZN40_INTERNAL_e50725e4_4_k_cu_e7ff59f6_259184cute1_E)
_ZN40_INTERNAL_e50725e4_4_k_cu_e7ff59f6_259184cute1_E:
	.zero		1
	.type		_ZN40_INTERNAL_e50725e4_4_k_cu_e7ff59f6_259184cuda3std3__45__cpo6cbeginE,@object
	.size		_ZN40_INTERNAL_e50725e4_4_k_cu_e7ff59f6_259184cuda3std3__45__cpo6cbeginE,(_ZN40_INTERNAL_e50725e4_4_k_cu_e7ff59f6_259184cuda3std3__48in_placeE - _ZN40_INTERNAL_e50725e4_4_k_cu_e7ff59f6_259184cuda3std3__45__cpo6cbeginE)
_ZN40_INTERNAL_e50725e4_4_k_cu_e7ff59f6_259184cuda3std3__45__cpo6cbeginE:
	.zero		1
	.type		_ZN40_INTERNAL_e50725e4_4_k_cu_e7ff59f6_259184cuda3std3__48in_placeE,@object
	.size		_ZN40_INTERNAL_e50725e4_4_k_cu_e7ff59f6_259184cuda3std3__48in_placeE,(_ZN40_INTERNAL_e50725e4_4_k_cu_e7ff59f6_259184cuda3std6ranges3__45__cpo9iter_moveE - _ZN40_INTERNAL_e50725e4_4_k_cu_e7ff59f6_259184cuda3std3__48in_placeE)
_ZN40_INTERNAL_e50725e4_4_k_cu_e7ff59f6_259184cuda3std3__48in_placeE:
	.zero		1
	.type		_ZN40_INTERNAL_e50725e4_4_k_cu_e7ff59f6_259184cuda3std6ranges3__45__cpo9iter_moveE,@object
	.size		_ZN40_INTERNAL_e50725e4_4_k_cu_e7ff59f6_259184cuda3std6ranges3__45__cpo9iter_moveE,(_ZN40_INTERNAL_e50725e4_4_k_cu_e7ff59f6_259184cuda3std3__45__cpo5beginE - _ZN40_INTERNAL_e50725e4_4_k_cu_e7ff59f6_259184cuda3std6ranges3__45__cpo9iter_moveE)
_ZN40_INTERNAL_e50725e4_4_k_cu_e7ff59f6_259184cuda3std6ranges3__45__cpo9iter_moveE:
	.zero		1
	.type		_ZN40_INTERNAL_e50725e4_4_k_cu_e7ff59f6_259184cuda3std3__45__cpo5beginE,@object
	.size		_ZN40_INTERNAL_e50725e4_4_k_cu_e7ff59f6_259184cuda3std3__45__cpo5beginE,(_ZN40_INTERNAL_e50725e4_4_k_cu_e7ff59f6_259184cuda3std3__442_GLOBAL__N__e50725e4_4_k_cu_e7ff59f6_259186ignoreE - _ZN40_INTERNAL_e50725e4_4_k_cu_e7ff59f6_259184cuda3std3__45__cpo5beginE)
_ZN40_INTERNAL_e50725e4_4_k_cu_e7ff59f6_259184cuda3std3__45__cpo5beginE:
	.zero		1
	.type		_ZN40_INTERNAL_e50725e4_4_k_cu_e7ff59f6_259184cuda3std3__442_GLOBAL__N__e50725e4_4_k_cu_e7ff59f6_259186ignoreE,@object
	.size		_ZN40_INTERNAL_e50725e4_4_k_cu_e7ff59f6_259184cuda3std3__442_GLOBAL__N__e50725e4_4_k_cu_e7ff59f6_259186ignoreE,(_ZN40_INTERNAL_e50725e4_4_k_cu_e7ff59f6_259184cute7productE - _ZN40_INTERNAL_e50725e4_4_k_cu_e7ff59f6_259184cuda3std3__442_GLOBAL__N__e50725e4_4_k_cu_e7ff59f6_259186ignoreE)
_ZN40_INTERNAL_e50725e4_4_k_cu_e7ff59f6_259184cuda3std3__442_GLOBAL__N__e50725e4_4_k_cu_e7ff59f6_259186ignoreE:
	.zero		1
	.type		_ZN40_INTERNAL_e50725e4_4_k_cu_e7ff59f6_259184cute7productE,@object
	.size		_ZN40_INTERNAL_e50725e4_4_k_cu_e7ff59f6_259184cute7productE,(_ZN40_INTERNAL_e50725e4_4_k_cu_e7ff59f6_259184cuda3std3__45__cpo3endE - _ZN40_INTERNAL_e50725e4_4_k_cu_e7ff59f6_259184cute7productE)
_ZN40_INTERNAL_e50725e4_4_k_cu_e7ff59f6_259184cute7productE:
	.zero		1
	.type		_ZN40_INTERNAL_e50725e4_4_k_cu_e7ff59f6_259184cuda3std3__45__cpo3endE,@object
	.size		_ZN40_INTERNAL_e50725e4_4_k_cu_e7ff59f6_259184cuda3std3__45__cpo3endE,(_ZN40_INTERNAL_e50725e4_4_k_cu_e7ff59f6_259184cuda3std3__419piecewise_constructE - _ZN40_INTERNAL_e50725e4_4_k_cu_e7ff59f6_259184cuda3std3__45__cpo3endE)
_ZN40_INTERNAL_e50725e4_4_k_cu_e7ff59f6_259184cuda3std3__45__cpo3endE:
	.zero		1
	.type		_ZN40_INTERNAL_e50725e4_4_k_cu_e7ff59f6_259184cuda3std3__419piecewise_constructE,@object
	.size		_ZN40_INTERNAL_e50725e4_4_k_cu_e7ff59f6_259184cuda3std3__419piecewise_constructE,(_ZN40_INTERNAL_e50725e4_4_k_cu_e7ff59f6_259184cuda3std3__45__cpo4cendE - _ZN40_INTERNAL_e50725e4_4_k_cu_e7ff59f6_259184cuda3std3__419piecewise_constructE)
_ZN40_INTERNAL_e50725e4_4_k_cu_e7ff59f6_259184cuda3std3__419piecewise_constructE:
	.zero		1
	.type		_ZN40_INTERNAL_e50725e4_4_k_cu_e7ff59f6_259184cuda3std3__45__cpo4cendE,@object
	.size		_ZN40_INTERNAL_e50725e4_4_k_cu_e7ff59f6_259184cuda3std3__45__cpo4cendE,(_ZN40_INTERNAL_e50725e4_4_k_cu_e7ff59f6_259184cuda3std6ranges3__45__cpo4swapE - _ZN40_INTERNAL_e50725e4_4_k_cu_e7ff59f6_259184cuda3std3__45__cpo4cendE)
_ZN40_INTERNAL_e50725e4_4_k_cu_e7ff59f6_259184cuda3std3__45__cpo4cendE:
	.zero		1
	.type		_ZN40_INTERNAL_e50725e4_4_k_cu_e7ff59f6_259184cuda3std6ranges3__45__cpo4swapE,@object
	.size		_ZN40_INTERNAL_e50725e4_4_k_cu_e7ff59f6_259184cuda3std6ranges3__45__cpo4swapE,(.L_10 - _ZN40_INTERNAL_e50725e4_4_k_cu_e7ff59f6_259184cuda3std6ranges3__45__cpo4swapE)
_ZN40_INTERNAL_e50725e4_4_k_cu_e7ff59f6_259184cuda3std6ranges3__45__cpo4swapE:
	.zero		1
.L_10:


//--------------------- .nv.constant0._ZN7cutlass13device_kernelINS_4gemm6kernel13GemmUniversalIN4cute5tupleIJiiiiEEENS1_10collective13CollectiveMmaINS1_35MainloopSm100TmaUmmaWarpSpecializedILi4ELi2ELi4ENS5_IJNS4_1CILi2EEESB_NSA_ILi1EEEEEEEENS5_IJNSA_ILi128EEENSA_ILi64EEESF_EEENS_10tfloat32_tENS5_IJlSC_lEEESI_SJ_NS4_8TiledMMAINS4_8MMA_AtomIJNS4_23SM100_MMA_TF32_2x1SM_SSISI_SI_fLi128ELi64ELNS4_4UMMA5MajorE0ELSO_0ELNSN_7ScaleInE0ELSP_0EEEEEENS4_6LayoutINS5_IJSC_SC_SC_EEENS5_IJNSA_ILi0EEESU_SU_EEEEENS5_IJNS4_10UnderscoreESX_SX_EEEEENS4_28SM100_TMA_2SM_LOAD_MULTICASTENS4_14ComposedLayoutINS4_7SwizzleILi3ELi4ELi3EEENS4_18smem_ptr_flag_bitsILi32EEENSS_INS5_IJNSA_ILi8EEENSA_ILi32EEEEEENS5_IJS17_SC_EEEEEEEvNS4_8identityENS4_18SM100_TMA_2SM_LOADES1B_vS1C_EENS_8epilogue10collective18CollectiveEpilogueINS1F_23Sm100TmaWarpSpecializedILi3ELi2ELi16ELb1ELb0EEEJNS5_IJSG_SG_SF_EEENS5_IJNSS_ISG_SC_EENSS_INS5_IJNSA_ILi16EEESB_EEENS5_IJSC_S17_EEEEEEEESI_SJ_SI_SJ_NS1F_6fusion15FusionCallbacksIS1J_NS1R_17LinearCombinationISI_fSI_fLNS_15FloatRoundStyleE2EEES1K_S1Q_JEEENS4_5SM1004TMEM4LOAD26SM100_TMEM_LOAD_32dp32b16xENS4_13SM90_TMA_LOADENS11_INS12_ILi2ELi4ELi3EEES15_NSS_INS5_IJS16_S1M_EEENS5_IJS1M_SC_EEEEEEENS4_39AutoVectorizingCopyWithAssumedAlignmentILi128EEENS4_14SM90_TMA_STOREES26_S28_S28_EEEvvEEEEvNT_6ParamsE --------------------------
	.section	.nv.constant0._ZN7cutlass13device_kernelINS_4gemm6kernel13GemmUniversalIN4cute5tupleIJiiiiEEENS1_10collective13CollectiveMmaINS1_35MainloopSm100TmaUmmaWarpSpecializedILi4ELi2ELi4ENS5_IJNS4_1CILi2EEESB_NSA_ILi1EEEEEEEENS5_IJNSA_ILi128EEENSA_ILi64EEESF_EEENS_10tfloat32_tENS5_IJlSC_lEEESI_SJ_NS4_8TiledMMAINS4_8MMA_AtomIJNS4_23SM100_MMA_TF32_2x1SM_SSISI_SI_fLi128ELi64ELNS4_4UMMA5MajorE0ELSO_0ELNSN_7ScaleInE0ELSP_0EEEEEENS4_6LayoutINS5_IJSC_SC_SC_EEENS5_IJNSA_ILi0EEESU_SU_EEEEENS5_IJNS4_10UnderscoreESX_SX_EEEEENS4_28SM100_TMA_2SM_LOAD_MULTICASTENS4_14ComposedLayoutINS4_7SwizzleILi3ELi4ELi3EEENS4_18smem_ptr_flag_bitsILi32EEENSS_INS5_IJNSA_ILi8EEENSA_ILi32EEEEEENS5_IJS17_SC_EEEEEEEvNS4_8identityENS4_18SM100_TMA_2SM_LOADES1B_vS1C_EENS_8epilogue10collective18CollectiveEpilogueINS1F_23Sm100TmaWarpSpecializedILi3ELi2ELi16ELb1ELb0EEEJNS5_IJSG_SG_SF_EEENS5_IJNSS_ISG_SC_EENSS_INS5_IJNSA_ILi16EEESB_EEENS5_IJSC_S17_EEEEEEEESI_SJ_SI_SJ_NS1F_6fusion15FusionCallbacksIS1J_NS1R_17LinearCombinationISI_fSI_fLNS_15FloatRoundStyleE2EEES1K_S1Q_JEEENS4_5SM1004TMEM4LOAD26SM100_TMEM_LOAD_32dp32b16xENS4_13SM90_TMA_LOADENS11_INS12_ILi2ELi4ELi3EEES15_NSS_INS5_IJS16_S1M_EEENS5_IJS1M_SC_EEEEEEENS4_39AutoVectorizingCopyWithAssumedAlignmentILi128EEENS4_14SM90_TMA_STOREES26_S28_S28_EEEvvEEEEvNT_6ParamsE,"a",@progbits
	.sectionflags	@""
	.align	4
.nv.constant0._ZN7cutlass13device_kernelINS_4gemm6kernel13GemmUniversalIN4cute5tupleIJiiiiEEENS1_10collective13CollectiveMmaINS1_35MainloopSm100TmaUmmaWarpSpecializedILi4ELi2ELi4ENS5_IJNS4_1CILi2EEESB_NSA_ILi1EEEEEEEENS5_IJNSA_ILi128EEENSA_ILi64EEESF_EEENS_10tfloat32_tENS5_IJlSC_lEEESI_SJ_NS4_8TiledMMAINS4_8MMA_AtomIJNS4_23SM100_MMA_TF32_2x1SM_SSISI_SI_fLi128ELi64ELNS4_4UMMA5MajorE0ELSO_0ELNSN_7ScaleInE0ELSP_0EEEEEENS4_6LayoutINS5_IJSC_SC_SC_EEENS5_IJNSA_ILi0EEESU_SU_EEEEENS5_IJNS4_10UnderscoreESX_SX_EEEEENS4_28SM100_TMA_2SM_LOAD_MULTICASTENS4_14ComposedLayoutINS4_7SwizzleILi3ELi4ELi3EEENS4_18smem_ptr_flag_bitsILi32EEENSS_INS5_IJNSA_ILi8EEENSA_ILi32EEEEEENS5_IJS17_SC_EEEEEEEvNS4_8identityENS4_18SM100_TMA_2SM_LOADES1B_vS1C_EENS_8epilogue10collective18CollectiveEpilogueINS1F_23Sm100TmaWarpSpecializedILi3ELi2ELi16ELb1ELb0EEEJNS5_IJSG_SG_SF_EEENS5_IJNSS_ISG_SC_EENSS_INS5_IJNSA_ILi16EEESB_EEENS5_IJSC_S17_EEEEEEEESI_SJ_SI_SJ_NS1F_6fusion15FusionCallbacksIS1J_NS1R_17LinearCombinationISI_fSI_fLNS_15FloatRoundStyleE2EEES1K_S1Q_JEEENS4_5SM1004TMEM4LOAD26SM100_TMEM_LOAD_32dp32b16xENS4_13SM90_TMA_LOADENS11_INS12_ILi2ELi4ELi3EEES15_NSS_INS5_IJS16_S1M_EEENS5_IJS1M_SC_EEEEEEENS4_39AutoVectorizingCopyWithAssumedAlignmentILi128EEENS4_14SM90_TMA_STOREES26_S28_S28_EEEvvEEEEvNT_6ParamsE:
	.zero		2944


//--------------------- SYMBOLS --------------------------

	.type		.nv.reservedSmem.offset0,@object
	.size		.nv.reservedSmem.offset0,0x4
	.type		.nv.reservedSmem.cap,@object
	.size		.nv.reservedSmem.cap,0x4
	.type		__assertfail,@function
